	.target	sm_90a

	.elftype	@"ET_EXEC"


//--------------------- .note.nv.tkinfo           --------------------------
	.section	.note.nv.tkinfo,"",@"SHT_NOTE"
	.sectionflags	@"SHF_NOTE_NV_TKINFO"
	.tkinfo
        /*0018*/ 	.word	0x00000002
        /*0030*/ 	.string	""
        /*0030*/ 	.string	"ptxas"
        /*0030*/ 	.string	"Cuda compilation tools, release 13.0, V13.0.88"
        /*0030*/ 	.string	"Build cuda_13.0.r13.0/compiler.36424714_0"
        /*0030*/ 	.string	"-arch sm_90a -m 64 "



//--------------------- .note.nv.cuinfo           --------------------------
	.section	.note.nv.cuinfo,"",@"SHT_NOTE"
	.sectionflags	@"SHF_NOTE_NV_CUINFO"
        /*0018*/ 	.short	0x0002
        /*001a*/ 	.short	0x005a
        /*001c*/ 	.short	0x0082
	.zero		2


//--------------------- .nv.info                  --------------------------
	.section	.nv.info,"",@"SHT_CUDA_INFO"
	.align	4


	//----- nvinfo : EIATTR_REGCOUNT
	.align		4
        /*0000*/ 	.byte	0x04, 0x2f
        /*0002*/ 	.short	(.L_12 - .L_11)
	.align		4
.L_11:
        /*0004*/ 	.word	index@(_ZN7cutlass13device_kernelINS_4gemm6kernel13GemmUniversalIN4cute5tupleIJiiiiEEENS1_10collective13CollectiveMmaINS1_37MainloopSm90TmaGmmaWarpSpecializedFP8ILi11ENS5_IJNS4_1CILi1EEENSA_ILi2EEESB_EEENS1_32KernelTmaWarpSpecializedPingpongEEENS5_IJNSA_ILi64EEENSA_ILi256EEESG_EEENS_12float_e4m3_tENS5_IJlSB_lEEESJ_SK_NS4_8TiledMMAINS4_8MMA_AtomIJNS4_4SM904GMMA31MMA_64x256x32_F32E4M3E4M3_SS_TNILNSO_7ScaleInE1ELSQ_1EEEEEENS4_6LayoutINS5_IJSB_SB_SB_EEENS5_IJNSA_ILi0EEESV_SV_EEEEENS5_IJNS4_10UnderscoreESY_SY_EEEEENS4_23SM90_TMA_LOAD_MULTICASTENS4_14ComposedLayoutINS4_7SwizzleILi2ELi4ELi3EEENS4_18smem_ptr_flag_bitsILi8EEENST_INS5_IJNSA_ILi8EEESG_EEENS5_IJSG_SB_EEEEEEEvNS4_8identityENS4_13SM90_TMA_LOADES1B_vS1C_EENS_8epilogue10collective6detail29Sm90TmaWarpSpecializedAdapterINS1G_15DefaultEpilogueISJ_SK_SK_NS1F_6thread17LinearCombinationISJ_Li1EffLNS1K_9ScaleType4KindE0ELNS_15FloatRoundStyleE2ESJ_EENS1_15EpilogueDefaultEEEEEvvEEEEvNT_6ParamsE)
        /*0008*/ 	.word	0x000000a8


	//----- nvinfo : EIATTR_FRAME_SIZE
	.align		4
.L_12:
        /*000c*/ 	.byte	0x04, 0x11
        /*000e*/ 	.short	(.L_14 - .L_13)
	.align		4
.L_13:
        /*0010*/ 	.word	index@(_ZN7cutlass13device_kernelINS_4gemm6kernel13GemmUniversalIN4cute5tupleIJiiiiEEENS1_10collective13CollectiveMmaINS1_37MainloopSm90TmaGmmaWarpSpecializedFP8ILi11ENS5_IJNS4_1CILi1EEENSA_ILi2EEESB_EEENS1_32KernelTmaWarpSpecializedPingpongEEENS5_IJNSA_ILi64EEENSA_ILi256EEESG_EEENS_12float_e4m3_tENS5_IJlSB_lEEESJ_SK_NS4_8TiledMMAINS4_8MMA_AtomIJNS4_4SM904GMMA31MMA_64x256x32_F32E4M3E4M3_SS_TNILNSO_7ScaleInE1ELSQ_1EEEEEENS4_6LayoutINS5_IJSB_SB_SB_EEENS5_IJNSA_ILi0EEESV_SV_EEEEENS5_IJNS4_10UnderscoreESY_SY_EEEEENS4_23SM90_TMA_LOAD_MULTICASTENS4_14ComposedLayoutINS4_7SwizzleILi2ELi4ELi3EEENS4_18smem_ptr_flag_bitsILi8EEENST_INS5_IJNSA_ILi8EEESG_EEENS5_IJSG_SB_EEEEEEEvNS4_8identityENS4_13SM90_TMA_LOADES1B_vS1C_EENS_8epilogue10collective6detail29Sm90TmaWarpSpecializedAdapterINS1G_15DefaultEpilogueISJ_SK_SK_NS1F_6thread17LinearCombinationISJ_Li1EffLNS1K_9ScaleType4KindE0ELNS_15FloatRoundStyleE2ESJ_EENS1_15EpilogueDefaultEEEEEvvEEEEvNT_6ParamsE)
        /*0014*/ 	.word	0x00000118


	//----- nvinfo : EIATTR_MIN_STACK_SIZE
	.align		4
.L_14:
        /*0018*/ 	.byte	0x04, 0x12
        /*001a*/ 	.short	(.L_16 - .L_15)
	.align		4
.L_15:
        /*001c*/ 	.word	index@(_ZN7cutlass13device_kernelINS_4gemm6kernel13GemmUniversalIN4cute5tupleIJiiiiEEENS1_10collective13CollectiveMmaINS1_37MainloopSm90TmaGmmaWarpSpecializedFP8ILi11ENS5_IJNS4_1CILi1EEENSA_ILi2EEESB_EEENS1_32KernelTmaWarpSpecializedPingpongEEENS5_IJNSA_ILi64EEENSA_ILi256EEESG_EEENS_12float_e4m3_tENS5_IJlSB_lEEESJ_SK_NS4_8TiledMMAINS4_8MMA_AtomIJNS4_4SM904GMMA31MMA_64x256x32_F32E4M3E4M3_SS_TNILNSO_7ScaleInE1ELSQ_1EEEEEENS4_6LayoutINS5_IJSB_SB_SB_EEENS5_IJNSA_ILi0EEESV_SV_EEEEENS5_IJNS4_10UnderscoreESY_SY_EEEEENS4_23SM90_TMA_LOAD_MULTICASTENS4_14ComposedLayoutINS4_7SwizzleILi2ELi4ELi3EEENS4_18smem_ptr_flag_bitsILi8EEENST_INS5_IJNSA_ILi8EEESG_EEENS5_IJSG_SB_EEEEEEEvNS4_8identityENS4_13SM90_TMA_LOADES1B_vS1C_EENS_8epilogue10collective6detail29Sm90TmaWarpSpecializedAdapterINS1G_15DefaultEpilogueISJ_SK_SK_NS1F_6thread17LinearCombinationISJ_Li1EffLNS1K_9ScaleType4KindE0ELNS_15FloatRoundStyleE2ESJ_EENS1_15EpilogueDefaultEEEEEvvEEEEvNT_6ParamsE)
        /*0020*/ 	.word	0x00000118
.L_16:


//--------------------- .nv.compat                --------------------------
	.section	.nv.compat,"",@"SHT_CUDA_COMPAT_INFO"
	.align	4
        /*0000*/ 	.byte	0x02, 0x09, 0x01, 0x00, 0x02, 0x02, 0x04, 0x00, 0x02, 0x05, 0x05, 0x00, 0x03, 0x07, 0x01, 0x01
        /*0010*/ 	.byte	0x02, 0x03, 0x01, 0x00, 0x02, 0x06, 0x01, 0x00, 0x04, 0x0b, 0x08, 0x00, 0x00, 0x00, 0x00, 0x00
        /*0020*/ 	.byte	0x00, 0x00, 0x00, 0x00


//--------------------- .nv.info._ZN7cutlass13device_kernelINS_4gemm6kernel13GemmUniversalIN4cute5tupleIJiiiiEEENS1_10collective13CollectiveMmaINS1_37MainloopSm90TmaGmmaWarpSpecializedFP8ILi11ENS5_IJNS4_1CILi1EEENSA_ILi2EEESB_EEENS1_32KernelTmaWarpSpecializedPingpongEEENS5_IJNSA_ILi64EEENSA_ILi256EEESG_EEENS_12float_e4m3_tENS5_IJlSB_lEEESJ_SK_NS4_8TiledMMAINS4_8MMA_AtomIJNS4_4SM904GMMA31MMA_64x256x32_F32E4M3E4M3_SS_TNILNSO_7ScaleInE1ELSQ_1EEEEEENS4_6LayoutINS5_IJSB_SB_SB_EEENS5_IJNSA_ILi0EEESV_SV_EEEEENS5_IJNS4_10UnderscoreESY_SY_EEEEENS4_23SM90_TMA_LOAD_MULTICASTENS4_14ComposedLayoutINS4_7SwizzleILi2ELi4ELi3EEENS4_18smem_ptr_flag_bitsILi8EEENST_INS5_IJNSA_ILi8EEESG_EEENS5_IJSG_SB_EEEEEEEvNS4_8identityENS4_13SM90_TMA_LOADES1B_vS1C_EENS_8epilogue10collective6detail29Sm90TmaWarpSpecializedAdapterINS1G_15DefaultEpilogueISJ_SK_SK_NS1F_6thread17LinearCombinationISJ_Li1EffLNS1K_9ScaleType4KindE0ELNS_15FloatRoundStyleE2ESJ_EENS1_15EpilogueDefaultEEEEEvvEEEEvNT_6ParamsE --------------------------
	.section	.nv.info._ZN7cutlass13device_kernelINS_4gemm6kernel13GemmUniversalIN4cute5tupleIJiiiiEEENS1_10collective13CollectiveMmaINS1_37MainloopSm90TmaGmmaWarpSpecializedFP8ILi11ENS5_IJNS4_1CILi1EEENSA_ILi2EEESB_EEENS1_32KernelTmaWarpSpecializedPingpongEEENS5_IJNSA_ILi64EEENSA_ILi256EEESG_EEENS_12float_e4m3_tENS5_IJlSB_lEEESJ_SK_NS4_8TiledMMAINS4_8MMA_AtomIJNS4_4SM904GMMA31MMA_64x256x32_F32E4M3E4M3_SS_TNILNSO_7ScaleInE1ELSQ_1EEEEEENS4_6LayoutINS5_IJSB_SB_SB_EEENS5_IJNSA_ILi0EEESV_SV_EEEEENS5_IJNS4_10UnderscoreESY_SY_EEEEENS4_23SM90_TMA_LOAD_MULTICASTENS4_14ComposedLayoutINS4_7SwizzleILi2ELi4ELi3EEENS4_18smem_ptr_flag_bitsILi8EEENST_INS5_IJNSA_ILi8EEESG_EEENS5_IJSG_SB_EEEEEEEvNS4_8identityENS4_13SM90_TMA_LOADES1B_vS1C_EENS_8epilogue10collective6detail29Sm90TmaWarpSpecializedAdapterINS1G_15DefaultEpilogueISJ_SK_SK_NS1F_6thread17LinearCombinationISJ_Li1EffLNS1K_9ScaleType4KindE0ELNS_15FloatRoundStyleE2ESJ_EENS1_15EpilogueDefaultEEEEEvvEEEEvNT_6ParamsE,"",@"SHT_CUDA_INFO"
	.sectionflags	@""
	.align	4


	//----- nvinfo : EIATTR_CUDA_API_VERSION
	.align		4
        /*0000*/ 	.byte	0x04, 0x37
        /*0002*/ 	.short	(.L_18 - .L_17)
.L_17:
        /*0004*/ 	.word	0x00000082


	//----- nvinfo : EIATTR_KPARAM_INFO
	.align		4
.L_18:
        /*0008*/ 	.byte	0x04, 0x17
        /*000a*/ 	.short	(.L_20 - .L_19)
.L_19:
        /*000c*/ 	.word	0x00000000
        /*0010*/ 	.short	0x0000
        /*0012*/ 	.short	0x0070
        /*0014*/ 	.byte	0x00, 0xf0, 0x01, 0x10


	//----- nvinfo : EIATTR_SPARSE_MMA_MASK
	.align		4
.L_20:
        /*0018*/ 	.byte	0x03, 0x50
        /*001a*/ 	.short	0x0000


	//----- nvinfo : EIATTR_MAXREG_COUNT
	.align		4
        /*001c*/ 	.byte	0x03, 0x1b
        /*001e*/ 	.short	0x00a8


	//----- nvinfo : EIATTR_NUM_BARRIERS
	.align		4
        /*0020*/ 	.byte	0x02, 0x4c
        /*0022*/ 	.byte	0x01
	.zero		1


	//----- nvinfo : EIATTR_ANNOTATIONS
	.align		4
        /*0024*/ 	.byte	0x04, 0x55
        /*0026*/ 	.short	(.L_22 - .L_21)


	//   ....[0]....
.L_21:
        /*0028*/ 	.word	0x00000001
        /*002c*/ 	.byte	0xd0, 0x07, 0x00, 0x00, 0x01, 0x00, 0x00, 0x00, 0xd0, 0x0e, 0x00, 0x00, 0x01, 0x00, 0x00, 0x00
        /* <DEDUP_REMOVED lines=208> */
        /*0d3c*/ 	.byte	0xd0, 0x06, 0x01, 0x00, 0x01, 0x00, 0x00, 0x00, 0x20, 0x07, 0x01, 0x00


	//----- nvinfo : EIATTR_MERCURY_ISA_VERSION
	.align		4
.L_22:
        /*0d48*/ 	.byte	0x03, 0x5f
        /*0d4a*/ 	.short	0x0101


	//----- nvinfo : EIATTR_INT_WARP_WIDE_INSTR_OFFSETS
	.align		4
        /*0d4c*/ 	.byte	0x04, 0x31
        /*0d4e*/ 	.short	(.L_24 - .L_23)


	//   ....[0]....
.L_23:
        /*0d50*/ 	.word	0x00000690


	//   ....[1]....
        /*0d54*/ 	.word	0x000006a0


	//   ....[2]....
        /*0d58*/ 	.word	0x000006e0


	//   ....[3]....
        /*0d5c*/ 	.word	0x00000710


	//   ....[4]....
        /*0d60*/ 	.word	0x00000720


	//   ....[5]....
        /*0d64*/ 	.word	0x00000760


	//   ....[6]....
        /*0d68*/ 	.word	0x00000890


	//   ....[7]....
        /*0d6c*/ 	.word	0x000008c0


	//   ....[8]....
        /*0d70*/ 	.word	0x000056a0


	//----- nvinfo : EIATTR_COOP_GROUP_MASK_REGIDS
	.align		4
.L_24:
        /*0d74*/ 	.byte	0x04, 0x29
        /*0d76*/ 	.short	(.L_26 - .L_25)


	//   ....[0]....
.L_25:
        /*0d78*/ 	.word	0xffffffff


	//   ....[1]....
        /*0d7c*/ 	.word	0xffffffff


	//   ....[2]....
        /*0d80*/ 	.word	0xffffffff


	//   ....[3]....
        /*0d84*/ 	.word	0xffffffff


	//   ....[4]....
        /*0d88*/ 	.word	0xffffffff


	//   ....[5]....
        /*0d8c*/ 	.word	0xffffffff


	//   ....[6]....
        /*0d90*/ 	.word	0xffffffff


	//----- nvinfo : EIATTR_COOP_GROUP_INSTR_OFFSETS
	.align		4
.L_26:
        /*0d94*/ 	.byte	0x04, 0x28
        /*0d96*/ 	.short	(.L_28 - .L_27)


	//   ....[0]....
.L_27:
        /*0d98*/ 	.word	0x00000070


	//   ....[1]....
        /*0d9c*/ 	.word	0x00000090


	//   ....[2]....
        /*0da0*/ 	.word	0x00000190


	//   ....[3]....
        /*0da4*/ 	.word	0x000004c0


	//   ....[4]....
        /*0da8*/ 	.word	0x00000510


	//   ....[5]....
        /*0dac*/ 	.word	0x000005d0


	//   ....[6]....
        /*0db0*/ 	.word	0x00000a20


	//----- nvinfo : EIATTR_REG_RECONFIG
	.align		4
.L_28:
        /*0db4*/ 	.byte	0x01, 0x54
	.zero		2


	//----- nvinfo : EIATTR_MBARRIER_INSTR_OFFSETS
	.align		4
        /*0db8*/ 	.byte	0x04, 0x39
        /*0dba*/ 	.short	(.L_30 - .L_29)


	//   ....[0]....
.L_29:
        /*0dbc*/ 	.word	0x00000330
        /*0dc0*/ 	.word	0x000000ff
        /*0dc4*/ 	.word	0x00000000
        /*0dc8*/ 	.short	0x0100
        /*0dca*/ 	.byte	0x07
	.zero		1


	//   ....[1]....
        /*0dcc*/ 	.word	0x00000340
        /*0dd0*/ 	.word	0x000000ff
        /*0dd4*/ 	.word	0x00000058
        /*0dd8*/ 	.short	0x0100
        /*0dda*/ 	.byte	0x07
	.zero		1


	//   ....[2]....
        /*0ddc*/ 	.word	0x00000350
        /*0de0*/ 	.word	0x000000ff
        /*0de4*/ 	.word	0x00000008
        /*0de8*/ 	.short	0x0100
        /*0dea*/ 	.byte	0x07
	.zero		1


	//   ....[3]....
        /*0dec*/ 	.word	0x00000360
        /*0df0*/ 	.word	0x000000ff
        /*0df4*/ 	.word	0x00000060
        /*0df8*/ 	.short	0x0100
        /*0dfa*/ 	.byte	0x07
	.zero		1


	//   ....[4]....
        /*0dfc*/ 	.word	0x00000370
        /*0e00*/ 	.word	0x000000ff
        /*0e04*/ 	.word	0x00000010
        /*0e08*/ 	.short	0x0100
        /*0e0a*/ 	.byte	0x07
	.zero		1


	//   ....[5]....
        /*0e0c*/ 	.word	0x00000380
        /*0e10*/ 	.word	0x000000ff
        /*0e14*/ 	.word	0x00000068
        /*0e18*/ 	.short	0x0100
        /*0e1a*/ 	.byte	0x07
	.zero		1


	//   ....[6]....
        /*0e1c*/ 	.word	0x00000390
        /*0e20*/ 	.word	0x000000ff
        /*0e24*/ 	.word	0x00000018
        /*0e28*/ 	.short	0x0100
        /*0e2a*/ 	.byte	0x07
	.zero		1


	//   ....[7]....
        /*0e2c*/ 	.word	0x000003a0
        /*0e30*/ 	.word	0x000000ff
        /*0e34*/ 	.word	0x00000070
        /*0e38*/ 	.short	0x0100
        /*0e3a*/ 	.byte	0x07
	.zero		1


	//   ....[8]....
        /*0e3c*/ 	.word	0x000003b0
        /*0e40*/ 	.word	0x000000ff
        /*0e44*/ 	.word	0x00000020
        /*0e48*/ 	.short	0x0100
        /*0e4a*/ 	.byte	0x07
	.zero		1


	//   ....[9]....
        /*0e4c*/ 	.word	0x000003c0
        /*0e50*/ 	.word	0x000000ff
        /*0e54*/ 	.word	0x00000078
        /*0e58*/ 	.short	0x0100
        /*0e5a*/ 	.byte	0x07
	.zero		1


	//   ....[10]....
        /*0e5c*/ 	.word	0x000003d0
        /*0e60*/ 	.word	0x000000ff
        /*0e64*/ 	.word	0x00000028
        /*0e68*/ 	.short	0x0100
        /*0e6a*/ 	.byte	0x07
	.zero		1


	//   ....[11]....
        /*0e6c*/ 	.word	0x000003e0
        /*0e70*/ 	.word	0x000000ff
        /*0e74*/ 	.word	0x00000080
        /*0e78*/ 	.short	0x0100
        /*0e7a*/ 	.byte	0x07
	.zero		1


	//   ....[12]....
        /*0e7c*/ 	.word	0x000003f0
        /*0e80*/ 	.word	0x000000ff
        /*0e84*/ 	.word	0x00000030
        /*0e88*/ 	.short	0x0100
        /*0e8a*/ 	.byte	0x07
	.zero		1


	//   ....[13]....
        /*0e8c*/ 	.word	0x00000400
        /*0e90*/ 	.word	0x000000ff
        /*0e94*/ 	.word	0x00000088
        /*0e98*/ 	.short	0x0100
        /*0e9a*/ 	.byte	0x07
	.zero		1


	//   ....[14]....
        /*0e9c*/ 	.word	0x00000410
        /*0ea0*/ 	.word	0x000000ff
        /*0ea4*/ 	.word	0x00000038
        /*0ea8*/ 	.short	0x0100
        /*0eaa*/ 	.byte	0x07
	.zero		1


	//   ....[15]....
        /*0eac*/ 	.word	0x00000420
        /*0eb0*/ 	.word	0x000000ff
        /*0eb4*/ 	.word	0x00000090
        /*0eb8*/ 	.short	0x0100
        /*0eba*/ 	.byte	0x07
	.zero		1


	//   ....[16]....
        /*0ebc*/ 	.word	0x00000430
        /*0ec0*/ 	.word	0x000000ff
        /*0ec4*/ 	.word	0x00000040
        /*0ec8*/ 	.short	0x0100
        /*0eca*/ 	.byte	0x07
	.zero		1


	//   ....[17]....
        /*0ecc*/ 	.word	0x00000440
        /*0ed0*/ 	.word	0x000000ff
        /*0ed4*/ 	.word	0x00000098
        /*0ed8*/ 	.short	0x0100
        /*0eda*/ 	.byte	0x07
	.zero		1


	//   ....[18]....
        /*0edc*/ 	.word	0x00000450
        /*0ee0*/ 	.word	0x000000ff
        /*0ee4*/ 	.word	0x00000048
        /*0ee8*/ 	.short	0x0100
        /*0eea*/ 	.byte	0x07
	.zero		1


	//   ....[19]....
        /*0eec*/ 	.word	0x00000460
        /*0ef0*/ 	.word	0x000000ff
        /*0ef4*/ 	.word	0x000000a0
        /*0ef8*/ 	.short	0x0100
        /*0efa*/ 	.byte	0x07
	.zero		1


	//   ....[20]....
        /*0efc*/ 	.word	0x00000470
        /*0f00*/ 	.word	0x000000ff
        /*0f04*/ 	.word	0x00000050
        /*0f08*/ 	.short	0x0100
        /*0f0a*/ 	.byte	0x07
	.zero		1


	//   ....[21]....
        /*0f0c*/ 	.word	0x00000480
        /*0f10*/ 	.word	0x000000ff
        /*0f14*/ 	.word	0x000000a8
        /*0f18*/ 	.short	0x0100
        /*0f1a*/ 	.byte	0x07
	.zero		1


	//   ....[22]....
        /*0f1c*/ 	.word	0x00000900
        /*0f20*/ 	.word	0x000000ff
        /*0f24*/ 	.word	0x000000e0
        /*0f28*/ 	.short	0x0100
        /*0f2a*/ 	.byte	0x07
	.zero		1


	//   ....[23]....
        /*0f2c*/ 	.word	0x00000960
        /*0f30*/ 	.word	0x000000ff
        /*0f34*/ 	.word	0x000000e8
        /*0f38*/ 	.short	0x0100
        /*0f3a*/ 	.byte	0x07
	.zero		1


	//   ....[24]....
        /*0f3c*/ 	.word	0x000009a0
        /*0f40*/ 	.word	0x000000ff
        /*0f44*/ 	.word	0x000000c0
        /*0f48*/ 	.short	0x0100
        /*0f4a*/ 	.byte	0x0a
	.zero		1


	//   ....[25]....
        /*0f4c*/ 	.word	0x000009b0
        /*0f50*/ 	.word	0x000000ff
        /*0f54*/ 	.word	0x000000c8
        /*0f58*/ 	.short	0x0100
        /*0f5a*/ 	.byte	0x0a
	.zero		1


	//   ....[26]....
        /*0f5c*/ 	.word	0x000009c0
        /*0f60*/ 	.word	0x000000ff
        /*0f64*/ 	.word	0x000000d0
        /*0f68*/ 	.short	0x0100
        /*0f6a*/ 	.byte	0x0a
	.zero		1


	//   ....[27]....
        /*0f6c*/ 	.word	0x000009d0
        /*0f70*/ 	.word	0x000000ff
        /*0f74*/ 	.word	0x000000d8
        /*0f78*/ 	.short	0x0100
        /*0f7a*/ 	.byte	0x0a
	.zero		1


	//   ....[28]....
        /*0f7c*/ 	.word	0x00001880
        /*0f80*/ 	.word	0x000000ff
        /*0f84*/ 	.word	0xfffffff8
        /*0f88*/ 	.short	0x010a
        /*0f8a*/ 	.byte	0x11
	.zero		1


	//   ....[29]....
        /*0f8c*/ 	.word	0x00002260
        /*0f90*/ 	.word	0x000000ff
        /*0f94*/ 	.word	0x00000000
        /*0f98*/ 	.short	0x010a
        /*0f9a*/ 	.byte	0x06
	.zero		1


	//   ....[30]....
        /*0f9c*/ 	.word	0x000022a0
        /*0fa0*/ 	.word	0x000000ff
        /*0fa4*/ 	.word	0x00000000
        /*0fa8*/ 	.short	0x010a
        /*0faa*/ 	.byte	0x06
	.zero		1


	//   ....[31]....
        /*0fac*/ 	.word	0x00003480
        /*0fb0*/ 	.word	0x000000ff
        /*0fb4*/ 	.word	0x00000000
        /*0fb8*/ 	.short	0x010a
        /*0fba*/ 	.byte	0x09
	.zero		1


	//   ....[32]....
        /*0fbc*/ 	.word	0x000034c0
        /*0fc0*/ 	.word	0x000000ff
        /*0fc4*/ 	.word	0x00000000
        /*0fc8*/ 	.short	0x010a
        /*0fca*/ 	.byte	0x09
	.zero		1


	//   ....[33]....
        /*0fcc*/ 	.word	0x00004550
        /*0fd0*/ 	.word	0x000000e5
        /*0fd4*/ 	.word	0x00000000
        /*0fd8*/ 	.short	0x0101
        /*0fda*/ 	.byte	0x3f
	.zero		1


	//   ....[34]....
        /*0fdc*/ 	.word	0x00005600
        /*0fe0*/ 	.word	0x000000e3
        /*0fe4*/ 	.word	0x00000000
        /*0fe8*/ 	.short	0x0101
        /*0fea*/ 	.byte	0x1d
	.zero		1


	//   ....[35]....
        /*0fec*/ 	.word	0x00005760
        /*0ff0*/ 	.word	0x00000018
        /*0ff4*/ 	.word	0x00000000
        /*0ff8*/ 	.short	0x0101
        /*0ffa*/ 	.byte	0x3f
	.zero		1


	//   ....[36]....
        /*0ffc*/ 	.word	0x00005810
        /*1000*/ 	.word	0x000000ff
        /*1004*/ 	.word	0x00000008
        /*1008*/ 	.short	0x010a
        /*100a*/ 	.byte	0x11
	.zero		1


	//   ....[37]....
        /*100c*/ 	.word	0x0000ea00
        /*1010*/ 	.word	0x00000003
        /*1014*/ 	.word	0x00000000
        /*1018*/ 	.short	0x0101
        /*101a*/ 	.byte	0x1d
	.zero		1


	//   ....[38]....
        /*101c*/ 	.word	0x0000f440
        /*1020*/ 	.word	0x0000000b
        /*1024*/ 	.word	0x00000058
        /*1028*/ 	.short	0x010a
        /*102a*/ 	.byte	0x3f
	.zero		1


	//   ....[39]....
        /*102c*/ 	.word	0x0000f810
        /*1030*/ 	.word	0x00000005
        /*1034*/ 	.word	0x000000e8
        /*1038*/ 	.short	0x0101
        /*103a*/ 	.byte	0x3f
	.zero		1


	//   ....[40]....
        /*103c*/ 	.word	0x00010020
        /*1040*/ 	.word	0x00000007
        /*1044*/ 	.word	0x00000000
        /*1048*/ 	.short	0x010a
        /*104a*/ 	.byte	0x3f
	.zero		1


	//   ....[41]....
        /*104c*/ 	.word	0x000100a0
        /*1050*/ 	.word	0x00000008
        /*1054*/ 	.word	0x00000000
        /*1058*/ 	.short	0x010a
        /*105a*/ 	.byte	0x3f
	.zero		1


	//   ....[42]....
        /*105c*/ 	.word	0x00010130
        /*1060*/ 	.word	0x00000009
        /*1064*/ 	.word	0x00000000
        /*1068*/ 	.short	0x010a
        /*106a*/ 	.byte	0x3f
	.zero		1


	//   ....[43]....
        /*106c*/ 	.word	0x000101c0
        /*1070*/ 	.word	0x00000008
        /*1074*/ 	.word	0x00000000
        /*1078*/ 	.short	0x010a
        /*107a*/ 	.byte	0x3f
	.zero		1


	//   ....[44]....
        /*107c*/ 	.word	0x00010250
        /*1080*/ 	.word	0x00000009
        /*1084*/ 	.word	0x00000000
        /*1088*/ 	.short	0x010a
        /*108a*/ 	.byte	0x3f
	.zero		1


	//   ....[45]....
        /*108c*/ 	.word	0x000102e0
        /*1090*/ 	.word	0x00000008
        /*1094*/ 	.word	0x00000000
        /*1098*/ 	.short	0x010a
        /*109a*/ 	.byte	0x3f
	.zero		1


	//   ....[46]....
        /*109c*/ 	.word	0x00010370
        /*10a0*/ 	.word	0x00000009
        /*10a4*/ 	.word	0x00000000
        /*10a8*/ 	.short	0x010a
        /*10aa*/ 	.byte	0x3f
	.zero		1


	//   ....[47]....
        /*10ac*/ 	.word	0x00010400
        /*10b0*/ 	.word	0x00000008
        /*10b4*/ 	.word	0x00000000
        /*10b8*/ 	.short	0x010a
        /*10ba*/ 	.byte	0x3f
	.zero		1


	//   ....[48]....
        /*10bc*/ 	.word	0x00010490
        /*10c0*/ 	.word	0x00000009
        /*10c4*/ 	.word	0x00000000
        /*10c8*/ 	.short	0x010a
        /*10ca*/ 	.byte	0x3f
	.zero		1


	//   ....[49]....
        /*10cc*/ 	.word	0x00010520
        /*10d0*/ 	.word	0x00000006
        /*10d4*/ 	.word	0x00000000
        /*10d8*/ 	.short	0x010a
        /*10da*/ 	.byte	0x3f
	.zero		1


	//   ....[50]....
        /*10dc*/ 	.word	0x000105b0
        /*10e0*/ 	.word	0x00000003
        /*10e4*/ 	.word	0x00000000
        /*10e8*/ 	.short	0x010a
        /*10ea*/ 	.byte	0x3f
	.zero		1


	//   ....[51]....
        /*10ec*/ 	.word	0x00010620
        /*10f0*/ 	.word	0x00000003
        /*10f4*/ 	.word	0xfffffff8
        /*10f8*/ 	.short	0x010a
        /*10fa*/ 	.byte	0x3f
	.zero		1


	//   ....[52]....
        /*10fc*/ 	.word	0x00010680
        /*1100*/ 	.word	0x00000003
        /*1104*/ 	.word	0x00000000
        /*1108*/ 	.short	0x010a
        /*110a*/ 	.byte	0x3f
	.zero		1


	//   ....[53]....
        /*110c*/ 	.word	0x000106f0
        /*1110*/ 	.word	0x00000000
        /*1114*/ 	.word	0x00000000
        /*1118*/ 	.short	0x010a
        /*111a*/ 	.byte	0x3f
	.zero		1


	//   ....[54]....
        /*111c*/ 	.word	0x00010760
        /*1120*/ 	.word	0x00000019
        /*1124*/ 	.word	0x00000008
        /*1128*/ 	.short	0x010a
        /*112a*/ 	.byte	0x3f
	.zero		1


	//   ....[55]....
        /*112c*/ 	.word	0x00010830
        /*1130*/ 	.word	0x0000000b
        /*1134*/ 	.word	0x00000058
        /*1138*/ 	.short	0x010a
        /*113a*/ 	.byte	0x3f
	.zero		1


	//   ....[56]....
        /*113c*/ 	.word	0x00010910
        /*1140*/ 	.word	0x00000007
        /*1144*/ 	.word	0x00000000
        /*1148*/ 	.short	0x010a
        /*114a*/ 	.byte	0x3f
	.zero		1


	//   ....[57]....
        /*114c*/ 	.word	0x00010960
        /*1150*/ 	.word	0x00000008
        /*1154*/ 	.word	0x00000000
        /*1158*/ 	.short	0x010a
        /*115a*/ 	.byte	0x3f
	.zero		1


	//   ....[58]....
        /*115c*/ 	.word	0x000109b0
        /*1160*/ 	.word	0x00000009
        /*1164*/ 	.word	0x00000000
        /*1168*/ 	.short	0x010a
        /*116a*/ 	.byte	0x3f
	.zero		1


	//   ....[59]....
        /*116c*/ 	.word	0x00010a00
        /*1170*/ 	.word	0x00000008
        /*1174*/ 	.word	0x00000000
        /*1178*/ 	.short	0x010a
        /*117a*/ 	.byte	0x3f
	.zero		1


	//   ....[60]....
        /*117c*/ 	.word	0x00010a50
        /*1180*/ 	.word	0x00000009
        /*1184*/ 	.word	0x00000000
        /*1188*/ 	.short	0x010a
        /*118a*/ 	.byte	0x3f
	.zero		1


	//   ....[61]....
        /*118c*/ 	.word	0x00010aa0
        /*1190*/ 	.word	0x00000008
        /*1194*/ 	.word	0x00000000
        /*1198*/ 	.short	0x010a
        /*119a*/ 	.byte	0x3f
	.zero		1


	//   ....[62]....
        /*119c*/ 	.word	0x00010af0
        /*11a0*/ 	.word	0x00000009
        /*11a4*/ 	.word	0x00000000
        /*11a8*/ 	.short	0x010a
        /*11aa*/ 	.byte	0x3f
	.zero		1


	//   ....[63]....
        /*11ac*/ 	.word	0x00010b40
        /*11b0*/ 	.word	0x00000008
        /*11b4*/ 	.word	0x00000000
        /*11b8*/ 	.short	0x010a
        /*11ba*/ 	.byte	0x3f
	.zero		1


	//   ....[64]....
        /*11bc*/ 	.word	0x00010b90
        /*11c0*/ 	.word	0x00000009
        /*11c4*/ 	.word	0x00000000
        /*11c8*/ 	.short	0x010a
        /*11ca*/ 	.byte	0x3f
	.zero		1


	//   ....[65]....
        /*11cc*/ 	.word	0x00010be0
        /*11d0*/ 	.word	0x00000006
        /*11d4*/ 	.word	0x00000000
        /*11d8*/ 	.short	0x010a
        /*11da*/ 	.byte	0x3f
	.zero		1


	//----- nvinfo : EIATTR_NUM_MBARRIERS
	.align		4
.L_30:
        /*11dc*/ 	.byte	0x03, 0x38
        /*11de*/ 	.short	0x001c


	//----- nvinfo : EIATTR_EXIT_INSTR_OFFSETS
	.align		4
        /*11e0*/ 	.byte	0x04, 0x1c
        /*11e2*/ 	.short	(.L_32 - .L_31)


	//   ....[0]....
.L_31:
        /*11e4*/ 	.word	0x000015c0


	//   ....[1]....
        /*11e8*/ 	.word	0x00001620


	//   ....[2]....
        /*11ec*/ 	.word	0x0000f110


	//   ....[3]....
        /*11f0*/ 	.word	0x0000f140


	//   ....[4]....
        /*11f4*/ 	.word	0x00010600


	//----- nvinfo : EIATTR_MAX_THREADS
	.align		4
.L_32:
        /*11f8*/ 	.byte	0x04, 0x05
        /*11fa*/ 	.short	(.L_34 - .L_33)
.L_33:
        /*11fc*/ 	.word	0x00000180
        /*1200*/ 	.word	0x00000001
        /*1204*/ 	.word	0x00000001


	//----- nvinfo : EIATTR_CRS_STACK_SIZE
	.align		4
.L_34:
        /*1208*/ 	.byte	0x04, 0x1e
        /*120a*/ 	.short	(.L_36 - .L_35)
.L_35:
        /*120c*/ 	.word	0x00000000


	//----- nvinfo : EIATTR_CBANK_PARAM_SIZE
	.align		4
.L_36:
        /*1210*/ 	.byte	0x03, 0x19
        /*1212*/ 	.short	0x0470


	//----- nvinfo : EIATTR_PARAM_CBANK
	.align		4
        /*1214*/ 	.byte	0x04, 0x0a
        /*1216*/ 	.short	(.L_38 - .L_37)
	.align		4
.L_37:
        /*1218*/ 	.word	index@(.nv.constant0._ZN7cutlass13device_kernelINS_4gemm6kernel13GemmUniversalIN4cute5tupleIJiiiiEEENS1_10collective13CollectiveMmaINS1_37MainloopSm90TmaGmmaWarpSpecializedFP8ILi11ENS5_IJNS4_1CILi1EEENSA_ILi2EEESB_EEENS1_32KernelTmaWarpSpecializedPingpongEEENS5_IJNSA_ILi64EEENSA_ILi256EEESG_EEENS_12float_e4m3_tENS5_IJlSB_lEEESJ_SK_NS4_8TiledMMAINS4_8MMA_AtomIJNS4_4SM904GMMA31MMA_64x256x32_F32E4M3E4M3_SS_TNILNSO_7ScaleInE1ELSQ_1EEEEEENS4_6LayoutINS5_IJSB_SB_SB_EEENS5_IJNSA_ILi0EEESV_SV_EEEEENS5_IJNS4_10UnderscoreESY_SY_EEEEENS4_23SM90_TMA_LOAD_MULTICASTENS4_14ComposedLayoutINS4_7SwizzleILi2ELi4ELi3EEENS4_18smem_ptr_flag_bitsILi8EEENST_INS5_IJNSA_ILi8EEESG_EEENS5_IJSG_SB_EEEEEEEvNS4_8identityENS4_13SM90_TMA_LOADES1B_vS1C_EENS_8epilogue10collective6detail29Sm90TmaWarpSpecializedAdapterINS1G_15DefaultEpilogueISJ_SK_SK_NS1F_6thread17LinearCombinationISJ_Li1EffLNS1K_9ScaleType4KindE0ELNS_15FloatRoundStyleE2ESJ_EENS1_15EpilogueDefaultEEEEEvvEEEEvNT_6ParamsE)
        /*121c*/ 	.short	0x0210
        /*121e*/ 	.short	0x0470


	//----- nvinfo : EIATTR_SW_WAR
	.align		4
.L_38:
        /*1220*/ 	.byte	0x04, 0x36
        /*1222*/ 	.short	(.L_40 - .L_39)
.L_39:
        /*1224*/ 	.word	0x00000008
.L_40:


//--------------------- .nv.callgraph             --------------------------
	.section	.nv.callgraph,"",@"SHT_CUDA_CALLGRAPH"
	.align	4
	.sectionentsize	8
	.align		4
        /*0000*/ 	.word	0x00000000
	.align		4
        /*0004*/ 	.word	0xffffffff
	.align		4
        /*0008*/ 	.word	0x00000000
	.align		4
        /*000c*/ 	.word	0xfffffffe
	.align		4
        /*0010*/ 	.word	0x00000000
	.align		4
        /*0014*/ 	.word	0xfffffffd
	.align		4
        /*0018*/ 	.word	0x00000000
	.align		4
        /*001c*/ 	.word	0xfffffffc


//--------------------- .nv.constant4             --------------------------
	.section	.nv.constant4,"a",@progbits
	.align	8
	.align		8
.nv.constant4:
        /*0000*/ 	.dword	_ZN39_INTERNAL_af3adcf4_4_k_cu_777fe39d_27054cuda3std3__45__cpo5beginE
	.align		8
        /*0008*/ 	.dword	_ZN39_INTERNAL_af3adcf4_4_k_cu_777fe39d_27054cuda3std3__45__cpo3endE
	.align		8
        /*0010*/ 	.dword	_ZN39_INTERNAL_af3adcf4_4_k_cu_777fe39d_27054cuda3std3__45__cpo6cbeginE
	.align		8
        /*0018*/ 	.dword	_ZN39_INTERNAL_af3adcf4_4_k_cu_777fe39d_27054cuda3std3__45__cpo4cendE
	.align		8
        /*0020*/ 	.dword	_ZN39_INTERNAL_af3adcf4_4_k_cu_777fe39d_27054cuda3std3__441_GLOBAL__N__af3adcf4_4_k_cu_777fe39d_27056ignoreE
	.align		8
        /*0028*/ 	.dword	_ZN39_INTERNAL_af3adcf4_4_k_cu_777fe39d_27054cuda3std3__419piecewise_constructE
	.align		8
        /*0030*/ 	.dword	_ZN39_INTERNAL_af3adcf4_4_k_cu_777fe39d_27054cuda3std3__48in_placeE
	.align		8
        /*0038*/ 	.dword	_ZN39_INTERNAL_af3adcf4_4_k_cu_777fe39d_27054cuda3std6ranges3__45__cpo4swapE
	.align		8
        /*0040*/ 	.dword	_ZN39_INTERNAL_af3adcf4_4_k_cu_777fe39d_27054cuda3std6ranges3__45__cpo9iter_moveE
	.align		8
        /*0048*/ 	.dword	_ZN39_INTERNAL_af3adcf4_4_k_cu_777fe39d_27054cute7productE
	.align		8
        /*0050*/ 	.dword	_ZN39_INTERNAL_af3adcf4_4_k_cu_777fe39d_27054cute1_E


//--------------------- .text._ZN7cutlass13device_kernelINS_4gemm6kernel13GemmUniversalIN4cute5tupleIJiiiiEEENS1_10collective13CollectiveMmaINS1_37MainloopSm90TmaGmmaWarpSpecializedFP8ILi11ENS5_IJNS4_1CILi1EEENSA_ILi2EEESB_EEENS1_32KernelTmaWarpSpecializedPingpongEEENS5_IJNSA_ILi64EEENSA_ILi256EEESG_EEENS_12float_e4m3_tENS5_IJlSB_lEEESJ_SK_NS4_8TiledMMAINS4_8MMA_AtomIJNS4_4SM904GMMA31MMA_64x256x32_F32E4M3E4M3_SS_TNILNSO_7ScaleInE1ELSQ_1EEEEEENS4_6LayoutINS5_IJSB_SB_SB_EEENS5_IJNSA_ILi0EEESV_SV_EEEEENS5_IJNS4_10UnderscoreESY_SY_EEEEENS4_23SM90_TMA_LOAD_MULTICASTENS4_14ComposedLayoutINS4_7SwizzleILi2ELi4ELi3EEENS4_18smem_ptr_flag_bitsILi8EEENST_INS5_IJNSA_ILi8EEESG_EEENS5_IJSG_SB_EEEEEEEvNS4_8identityENS4_13SM90_TMA_LOADES1B_vS1C_EENS_8epilogue10collective6detail29Sm90TmaWarpSpecializedAdapterINS1G_15DefaultEpilogueISJ_SK_SK_NS1F_6thread17LinearCombinationISJ_Li1EffLNS1K_9ScaleType4KindE0ELNS_15FloatRoundStyleE2ESJ_EENS1_15EpilogueDefaultEEEEEvvEEEEvNT_6ParamsE --------------------------
	.section	.text._ZN7cutlass13device_kernelINS_4gemm6kernel13GemmUniversalIN4cute5tupleIJiiiiEEENS1_10collective13CollectiveMmaINS1_37MainloopSm90TmaGmmaWarpSpecializedFP8ILi11ENS5_IJNS4_1CILi1EEENSA_ILi2EEESB_EEENS1_32KernelTmaWarpSpecializedPingpongEEENS5_IJNSA_ILi64EEENSA_ILi256EEESG_EEENS_12float_e4m3_tENS5_IJlSB_lEEESJ_SK_NS4_8TiledMMAINS4_8MMA_AtomIJNS4_4SM904GMMA31MMA_64x256x32_F32E4M3E4M3_SS_TNILNSO_7ScaleInE1ELSQ_1EEEEEENS4_6LayoutINS5_IJSB_SB_SB_EEENS5_IJNSA_ILi0EEESV_SV_EEEEENS5_IJNS4_10UnderscoreESY_SY_EEEEENS4_23SM90_TMA_LOAD_MULTICASTENS4_14ComposedLayoutINS4_7SwizzleILi2ELi4ELi3EEENS4_18smem_ptr_flag_bitsILi8EEENST_INS5_IJNSA_ILi8EEESG_EEENS5_IJSG_SB_EEEEEEEvNS4_8identityENS4_13SM90_TMA_LOADES1B_vS1C_EENS_8epilogue10collective6detail29Sm90TmaWarpSpecializedAdapterINS1G_15DefaultEpilogueISJ_SK_SK_NS1F_6thread17LinearCombinationISJ_Li1EffLNS1K_9ScaleType4KindE0ELNS_15FloatRoundStyleE2ESJ_EENS1_15EpilogueDefaultEEEEEvvEEEEvNT_6ParamsE,"ax",@progbits
	.align	128
.text._ZN7cutlass13device_kernelINS_4gemm6kernel13GemmUniversalIN4cute5tupleIJiiiiEEENS1_10collective13CollectiveMmaINS1_37MainloopSm90TmaGmmaWarpSpecializedFP8ILi11ENS5_IJNS4_1CILi1EEENSA_ILi2EEESB_EEENS1_32KernelTmaWarpSpecializedPingpongEEENS5_IJNSA_ILi64EEENSA_ILi256EEESG_EEENS_12float_e4m3_tENS5_IJlSB_lEEESJ_SK_NS4_8TiledMMAINS4_8MMA_AtomIJNS4_4SM904GMMA31MMA_64x256x32_F32E4M3E4M3_SS_TNILNSO_7ScaleInE1ELSQ_1EEEEEENS4_6LayoutINS5_IJSB_SB_SB_EEENS5_IJNSA_ILi0EEESV_SV_EEEEENS5_IJNS4_10UnderscoreESY_SY_EEEEENS4_23SM90_TMA_LOAD_MULTICASTENS4_14ComposedLayoutINS4_7SwizzleILi2ELi4ELi3EEENS4_18smem_ptr_flag_bitsILi8EEENST_INS5_IJNSA_ILi8EEESG_EEENS5_IJSG_SB_EEEEEEEvNS4_8identityENS4_13SM90_TMA_LOADES1B_vS1C_EENS_8epilogue10collective6detail29Sm90TmaWarpSpecializedAdapterINS1G_15DefaultEpilogueISJ_SK_SK_NS1F_6thread17LinearCombinationISJ_Li1EffLNS1K_9ScaleType4KindE0ELNS_15FloatRoundStyleE2ESJ_EENS1_15EpilogueDefaultEEEEEvvEEEEvNT_6ParamsE:
        .type           _ZN7cutlass13device_kernelINS_4gemm6kernel13GemmUniversalIN4cute5tupleIJiiiiEEENS1_10collective13CollectiveMmaINS1_37MainloopSm90TmaGmmaWarpSpecializedFP8ILi11ENS5_IJNS4_1CILi1EEENSA_ILi2EEESB_EEENS1_32KernelTmaWarpSpecializedPingpongEEENS5_IJNSA_ILi64EEENSA_ILi256EEESG_EEENS_12float_e4m3_tENS5_IJlSB_lEEESJ_SK_NS4_8TiledMMAINS4_8MMA_AtomIJNS4_4SM904GMMA31MMA_64x256x32_F32E4M3E4M3_SS_TNILNSO_7ScaleInE1ELSQ_1EEEEEENS4_6LayoutINS5_IJSB_SB_SB_EEENS5_IJNSA_ILi0EEESV_SV_EEEEENS5_IJNS4_10UnderscoreESY_SY_EEEEENS4_23SM90_TMA_LOAD_MULTICASTENS4_14ComposedLayoutINS4_7SwizzleILi2ELi4ELi3EEENS4_18smem_ptr_flag_bitsILi8EEENST_INS5_IJNSA_ILi8EEESG_EEENS5_IJSG_SB_EEEEEEEvNS4_8identityENS4_13SM90_TMA_LOADES1B_vS1C_EENS_8epilogue10collective6detail29Sm90TmaWarpSpecializedAdapterINS1G_15DefaultEpilogueISJ_SK_SK_NS1F_6thread17LinearCombinationISJ_Li1EffLNS1K_9ScaleType4KindE0ELNS_15FloatRoundStyleE2ESJ_EENS1_15EpilogueDefaultEEEEEvvEEEEvNT_6ParamsE,@function
        .size           _ZN7cutlass13device_kernelINS_4gemm6kernel13GemmUniversalIN4cute5tupleIJiiiiEEENS1_10collective13CollectiveMmaINS1_37MainloopSm90TmaGmmaWarpSpecializedFP8ILi11ENS5_IJNS4_1CILi1EEENSA_ILi2EEESB_EEENS1_32KernelTmaWarpSpecializedPingpongEEENS5_IJNSA_ILi64EEENSA_ILi256EEESG_EEENS_12float_e4m3_tENS5_IJlSB_lEEESJ_SK_NS4_8TiledMMAINS4_8MMA_AtomIJNS4_4SM904GMMA31MMA_64x256x32_F32E4M3E4M3_SS_TNILNSO_7ScaleInE1ELSQ_1EEEEEENS4_6LayoutINS5_IJSB_SB_SB_EEENS5_IJNSA_ILi0EEESV_SV_EEEEENS5_IJNS4_10UnderscoreESY_SY_EEEEENS4_23SM90_TMA_LOAD_MULTICASTENS4_14ComposedLayoutINS4_7SwizzleILi2ELi4ELi3EEENS4_18smem_ptr_flag_bitsILi8EEENST_INS5_IJNSA_ILi8EEESG_EEENS5_IJSG_SB_EEEEEEEvNS4_8identityENS4_13SM90_TMA_LOADES1B_vS1C_EENS_8epilogue10collective6detail29Sm90TmaWarpSpecializedAdapterINS1G_15DefaultEpilogueISJ_SK_SK_NS1F_6thread17LinearCombinationISJ_Li1EffLNS1K_9ScaleType4KindE0ELNS_15FloatRoundStyleE2ESJ_EENS1_15EpilogueDefaultEEEEEvvEEEEvNT_6ParamsE,(.L_x_351 - _ZN7cutlass13device_kernelINS_4gemm6kernel13GemmUniversalIN4cute5tupleIJiiiiEEENS1_10collective13CollectiveMmaINS1_37MainloopSm90TmaGmmaWarpSpecializedFP8ILi11ENS5_IJNS4_1CILi1EEENSA_ILi2EEESB_EEENS1_32KernelTmaWarpSpecializedPingpongEEENS5_IJNSA_ILi64EEENSA_ILi256EEESG_EEENS_12float_e4m3_tENS5_IJlSB_lEEESJ_SK_NS4_8TiledMMAINS4_8MMA_AtomIJNS4_4SM904GMMA31MMA_64x256x32_F32E4M3E4M3_SS_TNILNSO_7ScaleInE1ELSQ_1EEEEEENS4_6LayoutINS5_IJSB_SB_SB_EEENS5_IJNSA_ILi0EEESV_SV_EEEEENS5_IJNS4_10UnderscoreESY_SY_EEEEENS4_23SM90_TMA_LOAD_MULTICASTENS4_14ComposedLayoutINS4_7SwizzleILi2ELi4ELi3EEENS4_18smem_ptr_flag_bitsILi8EEENST_INS5_IJNSA_ILi8EEESG_EEENS5_IJSG_SB_EEEEEEEvNS4_8identityENS4_13SM90_TMA_LOADES1B_vS1C_EENS_8epilogue10collective6detail29Sm90TmaWarpSpecializedAdapterINS1G_15DefaultEpilogueISJ_SK_SK_NS1F_6thread17LinearCombinationISJ_Li1EffLNS1K_9ScaleType4KindE0ELNS_15FloatRoundStyleE2ESJ_EENS1_15EpilogueDefaultEEEEEvvEEEEvNT_6ParamsE)
        .other          _ZN7cutlass13device_kernelINS_4gemm6kernel13GemmUniversalIN4cute5tupleIJiiiiEEENS1_10collective13CollectiveMmaINS1_37MainloopSm90TmaGmmaWarpSpecializedFP8ILi11ENS5_IJNS4_1CILi1EEENSA_ILi2EEESB_EEENS1_32KernelTmaWarpSpecializedPingpongEEENS5_IJNSA_ILi64EEENSA_ILi256EEESG_EEENS_12float_e4m3_tENS5_IJlSB_lEEESJ_SK_NS4_8TiledMMAINS4_8MMA_AtomIJNS4_4SM904GMMA31MMA_64x256x32_F32E4M3E4M3_SS_TNILNSO_7ScaleInE1ELSQ_1EEEEEENS4_6LayoutINS5_IJSB_SB_SB_EEENS5_IJNSA_ILi0EEESV_SV_EEEEENS5_IJNS4_10UnderscoreESY_SY_EEEEENS4_23SM90_TMA_LOAD_MULTICASTENS4_14ComposedLayoutINS4_7SwizzleILi2ELi4ELi3EEENS4_18smem_ptr_flag_bitsILi8EEENST_INS5_IJNSA_ILi8EEESG_EEENS5_IJSG_SB_EEEEEEEvNS4_8identityENS4_13SM90_TMA_LOADES1B_vS1C_EENS_8epilogue10collective6detail29Sm90TmaWarpSpecializedAdapterINS1G_15DefaultEpilogueISJ_SK_SK_NS1F_6thread17LinearCombinationISJ_Li1EffLNS1K_9ScaleType4KindE0ELNS_15FloatRoundStyleE2ESJ_EENS1_15EpilogueDefaultEEEEEvvEEEEvNT_6ParamsE,@"STO_CUDA_ENTRY STV_DEFAULT"
_ZN7cutlass13device_kernelINS_4gemm6kernel13GemmUniversalIN4cute5tupleIJiiiiEEENS1_10collective13CollectiveMmaINS1_37MainloopSm90TmaGmmaWarpSpecializedFP8ILi11ENS5_IJNS4_1CILi1EEENSA_ILi2EEESB_EEENS1_32KernelTmaWarpSpecializedPingpongEEENS5_IJNSA_ILi64EEENSA_ILi256EEESG_EEENS_12float_e4m3_tENS5_IJlSB_lEEESJ_SK_NS4_8TiledMMAINS4_8MMA_AtomIJNS4_4SM904GMMA31MMA_64x256x32_F32E4M3E4M3_SS_TNILNSO_7ScaleInE1ELSQ_1EEEEEENS4_6LayoutINS5_IJSB_SB_SB_EEENS5_IJNSA_ILi0EEESV_SV_EEEEENS5_IJNS4_10UnderscoreESY_SY_EEEEENS4_23SM90_TMA_LOAD_MULTICASTENS4_14ComposedLayoutINS4_7SwizzleILi2ELi4ELi3EEENS4_18smem_ptr_flag_bitsILi8EEENST_INS5_IJNSA_ILi8EEESG_EEENS5_IJSG_SB_EEEEEEEvNS4_8identityENS4_13SM90_TMA_LOADES1B_vS1C_EENS_8epilogue10collective6detail29Sm90TmaWarpSpecializedAdapterINS1G_15DefaultEpilogueISJ_SK_SK_NS1F_6thread17LinearCombinationISJ_Li1EffLNS1K_9ScaleType4KindE0ELNS_15FloatRoundStyleE2ESJ_EENS1_15EpilogueDefaultEEEEEvvEEEEvNT_6ParamsE:
[----:B------:R-:W0:Y:S02]  /*0000*/  LDC R1, c[0x0][0x28] ;  /* 0x00000a00ff017b82 */ /* 0x000e240000000800 */
[----:B0-----:R-:W-:Y:S01]  /*0010*/  VIADD R1, R1, 0xfffffee8 ;  /* 0xfffffee801017836 */ /* 0x001fe20000000000 */
[----:B------:R-:W0:Y:S01]  /*0020*/  S2R R2, SR_TID.X ;  /* 0x0000000000027919 */ /* 0x000e220000002100 */
[----:B------:R-:W-:Y:S01]  /*0030*/  ELECT P0, URZ, PT ;  /* 0x00000000003f782f */ /* 0x000fe20003800000 */
[----:B------:R-:W-:Y:S01]  /*0040*/  BSSY B0, `(.L_x_0) ;  /* 0x0000014000007945 */ /* 0x000fe20003800000 */
[--C-:B0-----:R-:W-:Y:S02]  /*0050*/  SHF.R.U32.HI R0, RZ, 0x5, R2.reuse ;  /* 0x00000005ff007819 */ /* 0x101fe40000011602 */
[----:B------:R-:W-:-:S03]  /*0060*/  SHF.R.U32.HI R5, RZ, 0x7, R2 ;  /* 0x00000007ff057819 */ /* 0x000fc60000011602 */
[----:B------:R-:W0:Y:S02]  /*0070*/  SHFL.IDX PT, R3, R0, RZ, 0x1f ;  /* 0x00001fff00037589 */ /* 0x000e2400000e0000 */
[----:B0-----:R-:W-:Y:S02]  /*0080*/  R2UR UR6, R3 ;  /* 0x00000000030672ca */ /* 0x001fe400000e0000 */
[----:B------:R0:W1:Y:S11]  /*0090*/  SHFL.IDX PT, R3, R5, RZ, 0x1f ;  /* 0x00001fff05037589 */ /* 0x00007600000e0000 */
[----:B------:R-:W-:-:S02]  /*00a0*/  USHF.R.S32.HI UR4, URZ, 0x1f, UR6 ;  /* 0x0000001f3f047899 */ /* 0x000fc40008011406 */
[----:B------:R-:W-:Y:S02]  /*00b0*/  ISETP.NE.OR P0, PT, RZ, UR6, !P0 ;  /* 0x00000006ff007c0c */ /* 0x000fe4000c705670 */
[----:B------:R-:W-:-:S04]  /*00c0*/  ULEA.HI UR4, UR4, UR6, URZ, 0x2 ;  /* 0x0000000604047291 */ /* 0x000fc8000f8f103f */
[----:B------:R-:W-:-:S04]  /*00d0*/  ULOP3.LUT UR4, UR4, 0xfffffffc, URZ, 0xc0, !UPT ;  /* 0xfffffffc04047892 */ /* 0x000fc8000f8ec03f */
[----:B------:R-:W-:-:S03]  /*00e0*/  UIADD3 UR6, UR6, -UR4, URZ ;  /* 0x8000000406067290 */ /* 0x000fc6000fffe03f */
[----:B01----:R-:W-:Y:S09]  /*00f0*/  @P0 BRA `(.L_x_1) ;  /* 0x0000000000200947 */ /* 0x003ff20003800000 */
[----:B------:R-:W-:Y:S02]  /*0100*/  ULDC.64 UR4, c[0x0][0x198] ;  /* 0x0000660000047ab9 */ /* 0x000fe40000000a00 */
[----:B------:R-:W-:Y:S02]  /*0110*/  UIADD3 UR8, UP0, UR4, 0xf0, URZ ;  /* 0x000000f004087890 */ /* 0x000fe4000ff1e03f */
[----:B------:R-:W-:Y:S02]  /*0120*/  UIADD3 UR4, UP1, UR4, 0x1f0, URZ ;  /* 0x000001f004047890 */ /* 0x000fe4000ff3e03f */
[----:B------:R-:W-:Y:S02]  /*0130*/  UIADD3.X UR9, URZ, UR5, URZ, UP0, !UPT ;  /* 0x000000053f097290 */ /* 0x000fe400087fe43f */
[----:B------:R-:W-:-:S07]  /*0140*/  UIADD3.X UR5, URZ, UR5, URZ, UP1, !UPT ;  /* 0x000000053f057290 */ /* 0x000fce0008ffe43f */
[----:B------:R0:W-:Y:S02]  /*0150*/  UTMACCTL.PF [UR8] ;  /* 0x00000000080079b9 */ /* 0x0001e40008040000 */
[----:B------:R0:W-:Y:S02]  /*0160*/  UTMACCTL.PF [UR4] ;  /* 0x00000000040079b9 */ /* 0x0001e40008040000 */
[----:B0-----:R-:W-:Y:S01]  /*0170*/  NOP ;  /* 0x0000000000007918 */ /* 0x001fe20000000000 */
.L_x_1:
[----:B------:R-:W-:Y:S05]  /*0180*/  BSYNC B0 ;  /* 0x0000000000007941 */ /* 0x000fea0003800000 */
.L_x_0:
[----:B------:R-:W0:Y:S01]  /*0190*/  SHFL.IDX PT, R6, R0, RZ, 0x1f ;  /* 0x00001fff00067589 */ /* 0x000e2200000e0000 */
[----:B------:R-:W-:Y:S01]  /*01a0*/  R2UR UR14, R3 ;  /* 0x00000000030e72ca */ /* 0x000fe200000e0000 */
[----:B------:R-:W-:-:S04]  /*01b0*/  UISETP.NE.AND UP0, UPT, UR6, 0x3, UPT ;  /* 0x000000030600788c */ /* 0x000fc8000bf05270 */
[----:B------:R-:W-:-:S08]  /*01c0*/  UISETP.EQ.OR UP0, UPT, UR6, URZ, !UP0 ;  /* 0x0000003f0600728c */ /* 0x000fd0000c702670 */
[----:B------:R-:W-:Y:S02]  /*01d0*/  UIADD3 UR12, UR14, -0x1, URZ ;  /* 0xffffffff0e0c7890 */ /* 0x000fe4000fffe03f */
[----:B------:R-:W-:Y:S02]  /*01e0*/  UISETP.EQ.AND UP0, UPT, UR14, URZ, UP0 ;  /* 0x0000003f0e00728c */ /* 0x000fe40008702270 */
[----:B------:R-:W-:Y:S02]  /*01f0*/  UISETP.GE.U32.AND UP1, UPT, UR12, 0x2, UPT ;  /* 0x000000020c00788c */ /* 0x000fe4000bf26070 */
[----:B------:R-:W-:Y:S01]  /*0200*/  USEL UR13, URZ, 0x1, !UP0 ;  /* 0x000000013f0d7887 */ /* 0x000fe2000c000000 */
[----:B0-----:R-:W-:-:S03]  /*0210*/  ISETP.NE.AND P0, PT, R6, RZ, PT ;  /* 0x000000ff0600720c */ /* 0x001fc60003f05270 */
[----:B------:R-:W-:-:S10]  /*0220*/  USEL UR13, UR13, 0x2, UP1 ;  /* 0x000000020d0d7887 */ /* 0x000fd40008800000 */
[----:B------:R-:W-:Y:S05]  /*0230*/  @P0 BRA `(.L_x_2) ;  /* 0x00000000009c0947 */ /* 0x000fea0003800000 */
[----:B------:R-:W-:Y:S01]  /*0240*/  ELECT P0, URZ, PT ;  /* 0x00000000003f782f */ /* 0x000fe20003800000 */
[----:B------:R-:W-:-:S12]  /*0250*/  BSSY B0, `(.L_x_2) ;  /* 0x0000025000007945 */ /* 0x000fd80003800000 */
[----:B------:R-:W-:Y:S05]  /*0260*/  @!P0 BRA `(.L_x_3) ;  /* 0x00000000008c8947 */ /* 0x000fea0003800000 */
[----:B------:R-:W0:Y:S01]  /*0270*/  S2UR UR7, SR_CgaCtaId ;  /* 0x00000000000779c3 */ /* 0x000e220000008800 */
[----:B------:R-:W-:Y:S01]  /*0280*/  UMOV UR4, 0x400 ;  /* 0x0000040000047882 */ /* 0x000fe20000000000 */
[----:B------:R-:W-:Y:S01]  /*0290*/  UMOV UR5, 0x1 ;  /* 0x0000000100057882 */ /* 0x000fe20000000000 */
[----:B------:R-:W-:Y:S02]  /*02a0*/  UMOV UR8, 0x2 ;  /* 0x0000000200087882 */ /* 0x000fe40000000000 */
[----:B------:R-:W-:-:S04]  /*02b0*/  UIADD3 UR8, -UR8, 0x100000, URZ ;  /* 0x0010000008087890 */ /* 0x000fc8000fffe13f */
[----:B------:R-:W-:Y:S02]  /*02c0*/  USHF.L.U32 UR9, UR8, 0xb, URZ ;  /* 0x0000000b08097899 */ /* 0x000fe4000800063f */
[----:B------:R-:W-:Y:S02]  /*02d0*/  USHF.L.U32 UR8, UR8, 0x1, URZ ;  /* 0x0000000108087899 */ /* 0x000fe4000800063f */
[----:B0-----:R-:W-:Y:S02]  /*02e0*/  ULEA UR7, UR7, UR4, 0x18 ;  /* 0x0000000407077291 */ /* 0x001fe4000f8ec03f */
[----:B------:R-:W-:-:S04]  /*02f0*/  UIADD3 UR4, -UR5, 0x100000, URZ ;  /* 0x0010000005047890 */ /* 0x000fc8000fffe13f */
[----:B------:R-:W-:Y:S02]  /*0300*/  USHF.L.U32 UR5, UR4, 0xb, URZ ;  /* 0x0000000b04057899 */ /* 0x000fe4000800063f */
[----:B------:R-:W-:Y:S01]  /*0310*/  USHF.L.U32 UR4, UR4, 0x1, URZ ;  /* 0x0000000104047899 */ /* 0x000fe2000800063f */
[----:B------:R-:W0:Y:S11]  /*0320*/  FENCE.VIEW.ASYNC.S ;  /* 0x00000000000073c6 */ /* 0x000e360000000000 */
[----:B0-----:R0:W1:Y:S01]  /*0330*/  SYNCS.EXCH.64 URZ, [UR7], UR4 ;  /* 0x00000004073f75b2 */ /* 0x0010620008000100 */
[----:B------:R0:W2:Y:S01]  /*0340*/  SYNCS.EXCH.64 URZ, [UR7+0x58], UR8 ;  /* 0x00005808073f75b2 */ /* 0x0000a20008000100 */
[----:B------:R0:W3:Y:S01]  /*0350*/  SYNCS.EXCH.64 URZ, [UR7+0x8], UR4 ;  /* 0x00000804073f75b2 */ /* 0x0000e20008000100 */
[----:B------:R0:W4:Y:S01]  /*0360*/  SYNCS.EXCH.64 URZ, [UR7+0x60], UR8 ;  /* 0x00006008073f75b2 */ /* 0x0001220008000100 */
[----:B------:R0:W0:Y:S01]  /*0370*/  SYNCS.EXCH.64 URZ, [UR7+0x10], UR4 ;  /* 0x00001004073f75b2 */ /* 0x0000220008000100 */
        /* <DEDUP_REMOVED lines=17> */
[----:B------:R-:W-:Y:S01]  /*0490*/  NOP ;  /* 0x0000000000007918 */ /* 0x000fe20000000000 */
.L_x_3:
[----:B0-----:R-:W-:Y:S05]  /*04a0*/  BSYNC B0 ;  /* 0x0000000000007941 */ /* 0x001fea0003800000 */
.L_x_2:
[----:B------:R-:W-:Y:S01]  /*04b0*/  SHF.R.S32.HI R3, RZ, 0x1f, R2 ;  /* 0x0000001fff037819 */ /* 0x000fe20000011402 */
[----:B------:R-:W0:Y:S01]  /*04c0*/  SHFL.IDX PT, R8, R0, RZ, 0x1f ;  /* 0x00001fff00087589 */ /* 0x000e2200000e0000 */
[----:B------:R-:W-:Y:S02]  /*04d0*/  ELECT P0, URZ, PT ;  /* 0x00000000003f782f */ /* 0x000fe40003800000 */
[----:B------:R-:W-:Y:S02]  /*04e0*/  SHF.R.S32.HI R9, RZ, 0x1f, R6 ;  /* 0x0000001fff097819 */ /* 0x000fe40000011406 */
[----:B------:R-:W-:Y:S02]  /*04f0*/  ELECT P1, URZ, PT ;  /* 0x00000000003f782f */ /* 0x000fe40003820000 */
[----:B------:R-:W-:Y:S01]  /*0500*/  LEA.HI R3, R3, R2, RZ, 0x7 ;  /* 0x0000000203037211 */ /* 0x000fe200078f38ff */
[----:B------:R-:W5:Y:S01]  /*0510*/  SHFL.IDX PT, R10, R0, RZ, 0x1f ;  /* 0x00001fff000a7589 */ /* 0x000f6200000e0000 */
[----:B------:R-:W-:Y:S01]  /*0520*/  LEA.HI R9, R9, R6, RZ, 0x2 ;  /* 0x0000000609097211 */ /* 0x000fe200078f10ff */
[----:B------:R-:W1:Y:S01]  /*0530*/  S2UR UR15, SR_CTAID.X ;  /* 0x00000000000f79c3 */ /* 0x000e620000002500 */
[----:B------:R-:W-:Y:S01]  /*0540*/  LOP3.LUT R3, R3, 0xffffff80, RZ, 0xc0, !PT ;  /* 0xffffff8003037812 */ /* 0x000fe200078ec0ff */
[----:B------:R-:W2:Y:S01]  /*0550*/  S2R R4, SR_CTAID.Y ;  /* 0x0000000000047919 */ /* 0x000ea20000002600 */
[----:B------:R-:W-:Y:S01]  /*0560*/  LOP3.LUT R9, R9, 0x3ffffffc, RZ, 0xc0, !PT ;  /* 0x3ffffffc09097812 */ /* 0x000fe200078ec0ff */
[----:B------:R-:W-:Y:S01]  /*0570*/  ULDC UR4, c[0x0][0x154] ;  /* 0x0000550000047ab9 */ /* 0x000fe20000000800 */
[----:B------:R-:W-:Y:S01]  /*0580*/  ULDC UR5, c[0x0][0x150] ;  /* 0x0000540000057ab9 */ /* 0x000fe20000000800 */
[----:B------:R-:W-:Y:S01]  /*0590*/  IMAD.IADD R3, R2, 0x1, -R3 ;  /* 0x0000000102037824 */ /* 0x000fe200078e0a03 */
[----:B------:R-:W-:Y:S01]  /*05a0*/  UMOV UR9, 0x80 ;  /* 0x0000008000097882 */ /* 0x000fe20000000000 */
[----:B------:R-:W-:Y:S01]  /*05b0*/  IMAD.IADD R6, R6, 0x1, -R9 ;  /* 0x0000000106067824 */ /* 0x000fe200078e0a09 */
[----:B------:R-:W3:Y:S01]  /*05c0*/  LDC R15, c[0x0][0x148] ;  /* 0x00005200ff0f7b82 */ /* 0x000ee20000000800 */
[----:B------:R-:W4:Y:S01]  /*05d0*/  SHFL.IDX PT, R9, R5, RZ, 0x1f ;  /* 0x00001fff05097589 */ /* 0x000f2200000e0000 */
[----:B------:R-:W-:Y:S01]  /*05e0*/  SHF.R.S32.HI R12, RZ, 0x1f, R3 ;  /* 0x0000001fff0c7819 */ /* 0x000fe20000011403 */
[----:B------:R-:W-:Y:S01]  /*05f0*/  NOP ;  /* 0x0000000000007918 */ /* 0x000fe20000000000 */
[----:B------:R-:W-:Y:S01]  /*0600*/  NOP ;  /* 0x0000000000007918 */ /* 0x000fe20000000000 */
[----:B------:R-:W-:-:S02]  /*0610*/  ISETP.NE.AND P4, PT, RZ, UR14, PT ;  /* 0x0000000eff007c0c */ /* 0x000fc4000bf85270 */
[----:B------:R-:W-:Y:S02]  /*0620*/  LEA.HI R7, R12, R3, RZ, 0x3 ;  /* 0x000000030c077211 */ /* 0x000fe400078f18ff */
[----:B0-----:R-:W-:Y:S02]  /*0630*/  ISETP.NE.OR P0, PT, R8, RZ, !P0 ;  /* 0x000000ff0800720c */ /* 0x001fe40004705670 */
[--C-:B------:R-:W-:Y:S02]  /*0640*/  SHF.R.S32.HI R8, RZ, 0x3, R7.reuse ;  /* 0x00000003ff087819 */ /* 0x100fe40000011407 */
[----:B------:R-:W-:Y:S02]  /*0650*/  SHF.R.S32.HI R7, RZ, 0x1f, R7 ;  /* 0x0000001fff077819 */ /* 0x000fe40000011407 */
[----:B-----5:R-:W-:Y:S02]  /*0660*/  ISETP.NE.OR P1, PT, R10, RZ, !P1 ;  /* 0x000000ff0a00720c */ /* 0x020fe40004f25670 */
[----:B------:R-:W-:-:S04]  /*0670*/  LEA.HI R7, R7, R8, RZ, 0x2 ;  /* 0x0000000807077211 */ /* 0x000fc800078f10ff */
[----:B------:R-:W-:Y:S01]  /*0680*/  LOP3.LUT R7, R7, 0xfffffffc, RZ, 0xc0, !PT ;  /* 0xfffffffc07077812 */ /* 0x000fe200078ec0ff */
[----:B------:R-:W-:Y:S01]  /*0690*/  VOTEU.ALL UP1, P0 ;  /* 0x00000000003f7886 */ /* 0x000fe20000020000 */
[----:B------:R-:W-:Y:S01]  /*06a0*/  VOTEU.ALL UP0, P0 ;  /* 0x00000000003f7886 */ /* 0x000fe20000000000 */
[----:B--2---:R-:W-:Y:S02]  /*06b0*/  I2FP.F32.U32 R0, R4 ;  /* 0x0000000400007245 */ /* 0x004fe40000201000 */
[----:B------:R-:W-:Y:S01]  /*06c0*/  IMAD.IADD R7, R8, 0x1, -R7 ;  /* 0x0000000108077824 */ /* 0x000fe200078e0a07 */
[----:B------:R-:W0:Y:S01]  /*06d0*/  @!UP1 S2UR UR8, SR_CgaCtaId ;  /* 0x00000000000899c3 */ /* 0x000e220000008800 */
[----:B------:R-:W-:Y:S01]  /*06e0*/  VOTEU.ALL UP2, P1 ;  /* 0x00000000003f7886 */ /* 0x000fe20000840000 */
[----:B------:R-:W-:Y:S01]  /*06f0*/  @!UP1 UMOV UR7, 0x400 ;  /* 0x0000040000079882 */ /* 0x000fe20000000000 */
[----:B------:R-:W-:Y:S01]  /*0700*/  IMAD R6, R6, 0x4, R7 ;  /* 0x0000000406067824 */ /* 0x000fe200078e0207 */
[----:B------:R-:W-:Y:S01]  /*0710*/  VOTEU.ALL UP3, P1 ;  /* 0x00000000003f7886 */ /* 0x000fe20000860000 */
[----:B------:R-:W-:Y:S01]  /*0720*/  VOTEU.ALL UP4, P1 ;  /* 0x00000000003f7886 */ /* 0x000fe20000880000 */
[----:B------:R-:W-:Y:S01]  /*0730*/  @!UP2 UMOV UR10, 0x400 ;  /* 0x00000400000aa882 */ /* 0x000fe20000000000 */
[----:B------:R-:W-:Y:S01]  /*0740*/  IMAD.SHL.U32 R7, R6, 0x4, RZ ;  /* 0x0000000406077824 */ /* 0x000fe200078e00ff */
[----:B------:R-:W2:Y:S01]  /*0750*/  @!UP2 S2UR UR11, SR_CgaCtaId ;  /* 0x00000000000ba9c3 */ /* 0x000ea20000008800 */
[----:B------:R-:W-:Y:S01]  /*0760*/  VOTEU.ALL UP5, P1 ;  /* 0x00000000003f7886 */ /* 0x000fe200008a0000 */
[----:B----4-:R-:W-:-:S02]  /*0770*/  R2UR UR17, R9 ;  /* 0x00000000091172ca */ /* 0x010fc400000e0000 */
[----:B------:R-:W-:Y:S01]  /*0780*/  LOP3.LUT R11, R6, 0xc, R7, 0x78, !PT ;  /* 0x0000000c060b7812 */ /* 0x000fe200078e7807 */
[----:B------:R-:W-:Y:S01]  /*0790*/  FMUL R7, R0, UR4 ;  /* 0x0000000400077c20 */ /* 0x000fe20008400000 */
[----:B-1----:R-:W-:Y:S01]  /*07a0*/  I2FP.F32.U32 R0, UR15 ;  /* 0x0000000f00007c45 */ /* 0x002fe20008201000 */
[----:B------:R-:W-:Y:S01]  /*07b0*/  UMOV UR4, 0x20 ;  /* 0x0000002000047882 */ /* 0x000fe20000000000 */
[----:B------:R-:W1:Y:S01]  /*07c0*/  LDC R8, c[0x0][0x140] ;  /* 0x00005000ff087b82 */ /* 0x000e620000000800 */
[----:B------:R4:W-:Y:S02]  /*07d0*/  STL [R1+0x7c], R11 ;  /* 0x00007c0b01007387 */ /* 0x0009e40000100800 */
[----:B------:R-:W-:Y:S01]  /*07e0*/  FMUL R0, R0, UR5 ;  /* 0x0000000500007c20 */ /* 0x000fe20008400000 */
[----:B------:R-:W5:Y:S01]  /*07f0*/  F2I.U32.TRUNC.NTZ R7, R7 ;  /* 0x0000000700077305 */ /* 0x000f62000020f000 */
[----:B------:R-:W-:-:S04]  /*0800*/  @!UP1 UIADD3 UR4, -UR4, 0x100000, URZ ;  /* 0x0010000004049890 */ /* 0x000fc8000fffe13f */
[----:B------:R-:W-:Y:S02]  /*0810*/  @!UP1 USHF.L.U32 UR5, UR4, 0xb, URZ ;  /* 0x0000000b04059899 */ /* 0x000fe4000800063f */
[----:B------:R-:W-:Y:S01]  /*0820*/  @!UP1 USHF.L.U32 UR4, UR4, 0x1, URZ ;  /* 0x0000000104049899 */ /* 0x000fe2000800063f */
[----:B------:R-:W4:Y:S01]  /*0830*/  LDC R6, c[0x0][0x144] ;  /* 0x00005100ff067b82 */ /* 0x000f220000000800 */
[----:B0-----:R-:W-:Y:S02]  /*0840*/  @!UP1 ULEA UR7, UR8, UR7, 0x18 ;  /* 0x0000000708079291 */ /* 0x001fe4000f8ec03f */
[----:B------:R-:W-:-:S04]  /*0850*/  @!UP2 UIADD3 UR8, -UR9, 0x100000, URZ ;  /* 0x001000000908a890 */ /* 0x000fc8000fffe13f */
[----:B------:R-:W-:Y:S02]  /*0860*/  @!UP2 USHF.L.U32 UR9, UR8, 0xb, URZ ;  /* 0x0000000b0809a899 */ /* 0x000fe4000800063f */
[----:B------:R-:W-:Y:S01]  /*0870*/  @!UP2 USHF.L.U32 UR8, UR8, 0x1, URZ ;  /* 0x000000010808a899 */ /* 0x000fe2000800063f */
[----:B------:R-:W0:Y:S01]  /*0880*/  F2I.U32.TRUNC.NTZ R0, R0 ;  /* 0x0000000000007305 */ /* 0x000e22000020f000 */
[----:B------:R-:W-:Y:S01]  /*0890*/  VOTEU.ALL UP1, P0 ;  /* 0x00000000003f7886 */ /* 0x000fe20000020000 */
[----:B------:R-:W-:Y:S01]  /*08a0*/  LOP3.LUT P0, RZ, R3, 0x7, RZ, 0xc0, !PT ;  /* 0x0000000703ff7812 */ /* 0x000fe2000780c0ff */
[----:B--2---:R-:W-:Y:S01]  /*08b0*/  @!UP2 ULEA UR10, UR11, UR10, 0x18 ;  /* 0x0000000a0b0aa291 */ /* 0x004fe2000f8ec03f */
[----:B------:R-:W-:Y:S01]  /*08c0*/  VOTEU.ALL UP2, P1 ;  /* 0x00000000003f7886 */ /* 0x000fe20000840000 */
[----:B-----5:R-:W-:Y:S01]  /*08d0*/  IMAD.MOV R16, RZ, RZ, -R7 ;  /* 0x000000ffff107224 */ /* 0x020fe200078e0a07 */
[----:B------:R-:W-:Y:S01]  /*08e0*/  ISETP.LT.U32.AND P0, PT, R11, 0x2, !P0 ;  /* 0x000000020b00780c */ /* 0x000fe20004701070 */
[----:B------:R-:W2:Y:S02]  /*08f0*/  FENCE.VIEW.ASYNC.S ;  /* 0x00000000000073c6 */ /* 0x000ea40000000000 */
[----:B--2---:R2:W2:Y:S01]  /*0900*/  @!UP0 SYNCS.EXCH.64 URZ, [UR7+0xe0], UR4 ;  /* 0x0000e004073f85b2 */ /* 0x0044a20008000100 */
[----:B-1----:R-:W-:Y:S01]  /*0910*/  ISETP.EQ.U32.AND P2, PT, R8, 0x1, PT ;  /* 0x000000010800780c */ /* 0x002fe20003f42070 */
[----:B0-----:R-:W-:-:S02]  /*0920*/  IMAD.MOV R7, RZ, RZ, -R0 ;  /* 0x000000ffff077224 */ /* 0x001fc400078e0a00 */
[----:B---3--:R-:W-:Y:S02]  /*0930*/  IMAD R0, R15, R16, R4 ;  /* 0x000000100f007224 */ /* 0x008fe400078e0204 */
[----:B----4-:R-:W-:-:S03]  /*0940*/  IMAD R14, R6, R7, UR15 ;  /* 0x0000000f060e7e24 */ /* 0x010fc6000f8e0207 */
[----:B------:R-:W-:Y:S01]  /*0950*/  ISETP.NE.AND P1, PT, R0, R11, PT ;  /* 0x0000000b0000720c */ /* 0x000fe20003f25270 */
[----:B------:R0:W1:Y:S01]  /*0960*/  @!UP1 SYNCS.EXCH.64 URZ, [UR7+0xe8], UR4 ;  /* 0x0000e804073f95b2 */ /* 0x0000620008000100 */
[----:B------:R-:W-:Y:S02]  /*0970*/  NOP ;  /* 0x0000000000007918 */ /* 0x000fe40000000000 */
[----:B------:R-:W-:-:S04]  /*0980*/  ISETP.EQ.OR P1, PT, R14, RZ, !P1 ;  /* 0x000000ff0e00720c */ /* 0x000fc80004f22670 */
[----:B------:R-:W-:Y:S01]  /*0990*/  PLOP3.LUT P0, PT, P0, P1, PT, 0x80, 0x0 ;  /* 0x000000000000781c */ /* 0x000fe20000703070 */
[----:B------:R0:W3:Y:S01]  /*09a0*/  @!UP2 SYNCS.EXCH.64 URZ, [UR10+0xc0], UR8 ;  /* 0x0000c0080a3fa5b2 */ /* 0x0000e20008000100 */
[----:B------:R0:W4:Y:S01]  /*09b0*/  @!UP3 SYNCS.EXCH.64 URZ, [UR10+0xc8], UR8 ;  /* 0x0000c8080a3fb5b2 */ /* 0x0001220008000100 */
[----:B------:R0:W0:Y:S01]  /*09c0*/  @!UP4 SYNCS.EXCH.64 URZ, [UR10+0xd0], UR8 ;  /* 0x0000d0080a3fc5b2 */ /* 0x0000220008000100 */
[----:B------:R0:W0:Y:S01]  /*09d0*/  @!UP5 SYNCS.EXCH.64 URZ, [UR10+0xd8], UR8 ;  /* 0x0000d8080a3fd5b2 */ /* 0x0000220008000100 */
[----:B------:R-:W-:Y:S01]  /*09e0*/  NOP ;  /* 0x0000000000007918 */ /* 0x000fe20000000000 */
[----:B--2---:R-:W-:Y:S07]  /*09f0*/  @!P2 BRA `(.L_x_4) ;  /* 0x000000000008a947 */ /* 0x004fee0003800000 */
[----:B01-34-:R-:W-:Y:S01]  /*0a00*/  UCGABAR_ARV ;  /* 0x00000000000079c7 */ /* 0x01bfe20008000000 */
[----:B------:R-:W-:Y:S05]  /*0a10*/  BRA `(.L_x_5) ;  /* 0x0000000000047947 */ /* 0x000fea0003800000 */
.L_x_4:
[----:B01-34-:R-:W-:Y:S01]  /*0a20*/  NOP ;  /* 0x0000000000007918 */ /* 0x01bfe20000000000 */
.L_x_5:
[----:B------:R-:W-:Y:S01]  /*0a30*/  ULDC.64 UR4, c[0x0][0x598] ;  /* 0x0001660000047ab9 */ /* 0x000fe20000000a00 */
[----:B------:R-:W-:Y:S01]  /*0a40*/  ULDC.64 UR22, c[0x0][0x208] ;  /* 0x0000820000167ab9 */ /* 0x000fe20000000a00 */
[----:B------:R-:W-:-:S04]  /*0a50*/  ISETP.NE.U32.AND P1, PT, RZ, UR4, PT ;  /* 0x00000004ff007c0c */ /* 0x000fc8000bf25070 */
[----:B------:R-:W-:-:S13]  /*0a60*/  ISETP.NE.AND.EX P1, PT, RZ, UR5, PT, P1 ;  /* 0x00000005ff007c0c */ /* 0x000fda000bf25310 */
[----:B------:R-:W-:Y:S05]  /*0a70*/  @!P1 BRA `(.L_x_6) ;  /* 0x0000000000209947 */ /* 0x000fea0003800000 */
[----:B------:R-:W0:Y:S02]  /*0a80*/  LDC.64 R6, c[0x0][0x598] ;  /* 0x00016600ff067b82 */ /* 0x000e240000000a00 */
[----:B0-----:R-:W2:Y:S02]  /*0a90*/  LDG.E.64 R6, desc[UR22][R6.64] ;  /* 0x0000001606067981 */ /* 0x001ea4000c1e1b00 */
[----:B--2---:R-:W-:-:S04]  /*0aa0*/  ISETP.NE.U32.AND P1, PT, R6, RZ, PT ;  /* 0x000000ff0600720c */ /* 0x004fc80003f25070 */
[----:B------:R-:W-:-:S13]  /*0ab0*/  ISETP.NE.AND.EX P1, PT, R7, RZ, PT, P1 ;  /* 0x000000ff0700720c */ /* 0x000fda0003f25310 */
[----:B------:R-:W-:Y:S05]  /*0ac0*/  @!P1 BRA `(.L_x_6) ;  /* 0x00000000000c9947 */ /* 0x000fea0003800000 */
[----:B------:R-:W2:Y:S02]  /*0ad0*/  LD.E R6, desc[UR22][R6.64] ;  /* 0x0000001606067980 */ /* 0x000ea4000c101900 */
[----:B--2---:R-:W-:Y:S01]  /*0ae0*/  R2UR UR24, R6 ;  /* 0x00000000061872ca */ /* 0x004fe200000e0000 */
[----:B------:R-:W-:-:S14]  /*0af0*/  BRA `(.L_x_7) ;  /* 0x0000000000247947 */ /* 0x000fdc0003800000 */
.L_x_6:
[----:B------:R-:W-:Y:S02]  /*0b00*/  ULDC.64 UR4, c[0x0][0x588] ;  /* 0x0001620000047ab9 */ /* 0x000fe40000000a00 */
[----:B------:R-:W-:-:S04]  /*0b10*/  ISETP.NE.U32.AND P1, PT, RZ, UR4, PT ;  /* 0x00000004ff007c0c */ /* 0x000fc8000bf25070 */
[----:B------:R-:W-:-:S13]  /*0b20*/  ISETP.NE.AND.EX P1, PT, RZ, UR5, PT, P1 ;  /* 0x00000005ff007c0c */ /* 0x000fda000bf25310 */
[----:B------:R-:W-:Y:S05]  /*0b30*/  @!P1 BRA `(.L_x_8) ;  /* 0x0000000000109947 */ /* 0x000fea0003800000 */
[----:B------:R-:W0:Y:S02]  /*0b40*/  LDC.64 R6, c[0x0][0x588] ;  /* 0x00016200ff067b82 */ /* 0x000e240000000a00 */
[----:B0-----:R-:W2:Y:S02]  /*0b50*/  LDG.E R6, desc[UR22][R6.64] ;  /* 0x0000001606067981 */ /* 0x001ea4000c1e1900 */
[----:B--2---:R-:W-:Y:S01]  /*0b60*/  R2UR UR24, R6 ;  /* 0x00000000061872ca */ /* 0x004fe200000e0000 */
[----:B------:R-:W-:-:S14]  /*0b70*/  BRA `(.L_x_7) ;  /* 0x0000000000047947 */ /* 0x000fdc0003800000 */
.L_x_8:
[----:B------:R-:W-:-:S05]  /*0b80*/  ULDC UR24, c[0x0][0x580] ;  /* 0x0001600000187ab9 */ /* 0x000fca0000000800 */
.L_x_7:
[----:B------:R-:W-:Y:S02]  /*0b90*/  ULDC.64 UR4, c[0x0][0x5a0] ;  /* 0x0001680000047ab9 */ /* 0x000fe40000000a00 */
        /* <DEDUP_REMOVED lines=11> */
.L_x_9:
        /* <DEDUP_REMOVED lines=8> */
.L_x_11:
[----:B------:R-:W-:-:S05]  /*0cd0*/  ULDC UR25, c[0x0][0x584] ;  /* 0x0001610000197ab9 */ /* 0x000fca0000000800 */
.L_x_10:
[----:B------:R-:W0:Y:S01]  /*0ce0*/  LDC R0, c[0x0][0x65c] ;  /* 0x00019700ff007b82 */ /* 0x000e220000000800 */
[----:B------:R-:W-:Y:S01]  /*0cf0*/  IMAD.U32 R6, RZ, RZ, UR15 ;  /* 0x0000000fff067e24 */ /* 0x000fe2000f8e00ff */
[----:B------:R-:W-:Y:S01]  /*0d00*/  UISETP.NE.AND UP0, UPT, UR14, 0x2, UPT ;  /* 0x000000020e00788c */ /* 0x000fe2000bf05270 */
[----:B------:R-:W-:Y:S01]  /*0d10*/  IMAD.MOV.U32 R7, RZ, RZ, RZ ;  /* 0x000000ffff077224 */ /* 0x000fe200078e00ff */
[----:B------:R-:W-:Y:S01]  /*0d20*/  ULDC UR7, c[0x0][0x28c] ;  /* 0x0000a30000077ab9 */ /* 0x000fe20000000800 */
[----:B------:R-:W-:Y:S01]  /*0d30*/  UMOV UR5, URZ ;  /* 0x0000003f00057c82 */ /* 0x000fe20008000000 */
[----:B------:R-:W-:Y:S02]  /*0d40*/  UIADD3 UR7, UR7, 0x3f, URZ ;  /* 0x0000003f07077890 */ /* 0x000fe4000fffe03f */
[----:B------:R-:W-:Y:S01]  /*0d50*/  PLOP3.LUT P1, PT, PT, PT, UP0, 0x80, 0x0 ;  /* 0x000000000000781c */ /* 0x000fe20003f2f008 */
[----:B------:R-:W-:Y:S01]  /*0d60*/  UMOV UR4, URZ ;  /* 0x0000003f00047c82 */ /* 0x000fe20008000000 */
[----:B------:R-:W-:Y:S01]  /*0d70*/  USHF.R.S32.HI UR10, URZ, 0x1f, UR7 ;  /* 0x0000001f3f0a7899 */ /* 0x000fe20008011407 */
[----:B------:R-:W-:-:S03]  /*0d80*/  ULDC.64 UR18, c[0x0][0x650] ;  /* 0x0001940000127ab9 */ /* 0x000fc60000000a00 */
[----:B------:R-:W-:-:S04]  /*0d90*/  ULEA.HI UR10, UR10, UR7, URZ, 0x6 ;  /* 0x000000070a0a7291 */ /* 0x000fc8000f8f303f */
[----:B------:R-:W-:Y:S01]  /*0da0*/  USHF.R.S32.HI UR14, URZ, 0x6, UR10 ;  /* 0x000000063f0e7899 */ /* 0x000fe2000801140a */
[----:B0-----:R-:W-:-:S13]  /*0db0*/  ISETP.NE.AND P3, PT, R0, 0x1, PT ;  /* 0x000000010000780c */ /* 0x001fda0003f65270 */
[----:B------:R-:W0:Y:S01]  /*0dc0*/  @P3 LDC R9, c[0x0][0x10] ;  /* 0x00000400ff093b82 */ /* 0x000e220000000800 */
[----:B------:R-:W-:-:S07]  /*0dd0*/  @P3 IMAD.MOV.U32 R5, RZ, RZ, RZ ;  /* 0x000000ffff053224 */ /* 0x000fce00078e00ff */
[----:B------:R-:W1:Y:S01]  /*0de0*/  @!P3 LDC R11, c[0x0][0xc] ;  /* 0x00000300ff0bbb82 */ /* 0x000e620000000800 */
[----:B------:R-:W-:Y:S01]  /*0df0*/  ULDC UR8, c[0x0][0xc] ;  /* 0x0000030000087ab9 */ /* 0x000fe20000000800 */
[----:B------:R-:W-:Y:S01]  /*0e00*/  ULDC UR9, c[0x0][0x10] ;  /* 0x0000040000097ab9 */ /* 0x000fe20000000800 */
[----:B------:R-:W-:Y:S01]  /*0e10*/  ULDC UR7, c[0x0][0x14] ;  /* 0x0000050000077ab9 */ /* 0x000fe20000000800 */
[----:B------:R-:W-:-:S04]  /*0e20*/  UIMAD.WIDE.U32 UR8, UR8, UR9, URZ ;  /* 0x00000009080872a5 */ /* 0x000fc8000f8e003f */
[----:B------:R-:W-:Y:S01]  /*0e30*/  UIMAD.WIDE.U32 UR20, UR8, UR7, URZ ;  /* 0x00000007081472a5 */ /* 0x000fe2000f8e003f */
[----:B0-----:R-:W-:Y:S01]  /*0e40*/  @P3 IMAD.WIDE.U32 R8, R9, UR15, R4 ;  /* 0x0000000f09083c25 */ /* 0x001fe2000f8e0004 */
[----:B------:R-:W-:-:S03]  /*0e50*/  UIMAD UR15, UR9, UR7, URZ ;  /* 0x00000007090f72a4 */ /* 0x000fc6000f8e023f */
[----:B------:R-:W-:Y:S01]  /*0e60*/  @P3 IMAD.MOV.U32 R13, RZ, RZ, R8 ;  /* 0x000000ffff0d3224 */ /* 0x000fe200078e0008 */
[----:B------:R-:W-:Y:S01]  /*0e70*/  UIADD3 UR15, UR21, UR15, URZ ;  /* 0x0000000f150f7290 */ /* 0x000fe2000fffe03f */
[----:B-1----:R-:W-:-:S04]  /*0e80*/  @!P3 IMAD.WIDE.U32 R6, R4, R11, R6 ;  /* 0x0000000b0406b225 */ /* 0x002fc800078e0006 */
[----:B------:R-:W-:Y:S02]  /*0e90*/  @P3 IMAD.MOV.U32 R11, RZ, RZ, RZ ;  /* 0x000000ffff0b3224 */ /* 0x000fe400078e00ff */
[----:B------:R-:W-:Y:S02]  /*0ea0*/  @!P3 IMAD.MOV.U32 R13, RZ, RZ, R6 ;  /* 0x000000ffff0db224 */ /* 0x000fe400078e0006 */
[----:B------:R-:W-:Y:S02]  /*0eb0*/  @P3 IMAD.IADD R10, R9, 0x1, R11 ;  /* 0x00000001090a3824 */ /* 0x000fe400078e020b */
[----:B------:R-:W-:Y:S01]  /*0ec0*/  @!P3 IMAD.MOV.U32 R10, RZ, RZ, R7 ;  /* 0x000000ffff0ab224 */ /* 0x000fe200078e0007 */
[----:B------:R0:W-:Y:S01]  /*0ed0*/  STL [R1+0x84], R13 ;  /* 0x0000840d01007387 */ /* 0x0001e20000100800 */
[----:B------:R-:W-:Y:S02]  /*0ee0*/  IMAD.MOV.U32 R17, RZ, RZ, R13 ;  /* 0x000000ffff117224 */ /* 0x000fe400078e000d */
[----:B------:R-:W-:Y:S01]  /*0ef0*/  IMAD.MOV.U32 R22, RZ, RZ, R10 ;  /* 0x000000ffff167224 */ /* 0x000fe200078e000a */
[----:B------:R0:W-:Y:S01]  /*0f00*/  STL [R1+0x80], R10 ;  /* 0x0000800a01007387 */ /* 0x0001e20000100800 */
[----:B------:R-:W-:Y:S05]  /*0f10*/  @P1 BRA `(.L_x_12) ;  /* 0x0000000000281947 */ /* 0x000fea0003800000 */
[----:B------:R-:W-:Y:S01]  /*0f20*/  IADD3 R17, P1, R17, UR20, RZ ;  /* 0x0000001411117c10 */ /* 0x000fe2000ff3e0ff */
[----:B------:R-:W-:Y:S02]  /*0f30*/  UISETP.GE.U32.AND UP0, UPT, UR14, 0xb, UPT ;  /* 0x0000000b0e00788c */ /* 0x000fe4000bf06070 */
[----:B------:R-:W-:Y:S01]  /*0f40*/  UIMAD.WIDE.U32 UR4, UR14, -0x45d1745d, URZ ;  /* 0xba2e8ba30e0478a5 */ /* 0x000fe2000f8e003f */
[----:B------:R-:W-:Y:S01]  /*0f50*/  IADD3.X R22, R22, UR15, RZ, P1, !PT ;  /* 0x0000000f16167c10 */ /* 0x000fe20008ffe4ff */
[----:B------:R1:W-:Y:S02]  /*0f60*/  STL [R1+0x84], R17 ;  /* 0x0000841101007387 */ /* 0x0003e40000100800 */
[----:B------:R-:W-:Y:S02]  /*0f70*/  USHF.R.U32.HI UR5, URZ, 0x3, UR5 ;  /* 0x000000033f057899 */ /* 0x000fe40008011605 */
[----:B------:R1:W-:Y:S01]  /*0f80*/  STL [R1+0x80], R22 ;  /* 0x0000801601007387 */ /* 0x0003e20000100800 */
[----:B------:R-:W-:-:S02]  /*0f90*/  UMOV UR4, URZ ;  /* 0x0000003f00047c82 */ /* 0x000fc40008000000 */
[----:B------:R-:W-:Y:S02]  /*0fa0*/  @UP0 ULOP3.LUT UR4, UR5, 0x1, URZ, 0xc0, !UPT ;  /* 0x0000000105040892 */ /* 0x000fe4000f8ec03f */
[----:B------:R-:W-:-:S12]  /*0fb0*/  UIMAD UR5, UR5, -0xb, UR14 ;  /* 0xfffffff5050578a4 */ /* 0x000fd8000f8e020e */
.L_x_12:
[----:B------:R-:W-:Y:S01]  /*0fc0*/  IMAD.MOV.U32 R8, RZ, RZ, -0x1 ;  /* 0xffffffffff087424 */ /* 0x000fe200078e00ff */
[----:B------:R-:W-:Y:S01]  /*0fd0*/  ISETP.GE.U32.AND P1, PT, R17, UR18, PT ;  /* 0x0000001211007c0c */ /* 0x000fe2000bf26070 */
[----:B------:R-:W-:Y:S01]  /*0fe0*/  IMAD.MOV.U32 R6, RZ, RZ, -0x1 ;  /* 0xffffffffff067424 */ /* 0x000fe200078e00ff */
[----:B------:R-:W-:Y:S01]  /*0ff0*/  PRMT R0, RZ, 0x7610, R0 ;  /* 0x00007610ff007816 */ /* 0x000fe20000000000 */
[----:B------:R-:W-:Y:S01]  /*1000*/  IMAD.MOV.U32 R7, RZ, RZ, -0x1 ;  /* 0xffffffffff077424 */ /* 0x000fe200078e00ff */
[----:B------:R2:W-:Y:S01]  /*1010*/  STL [R1+0x88], R8 ;  /* 0x0000880801007387 */ /* 0x0005e20000100800 */
[----:B------:R-:W-:-:S03]  /*1020*/  ISETP.GE.U32.AND.EX P1, PT, R22, UR19, PT, P1 ;  /* 0x0000001316007c0c */ /* 0x000fc6000bf26110 */
[----:B------:R2:W-:Y:S04]  /*1030*/  STL [R1+0x78], R6 ;  /* 0x0000780601007387 */ /* 0x0005e80000100800 */
[----:B------:R2:W-:Y:S06]  /*1040*/  STL [R1+0x8c], R7 ;  /* 0x00008c0701007387 */ /* 0x0005ec0000100800 */
[----:B------:R-:W-:Y:S05]  /*1050*/  @P1 BRA `(.L_x_13) ;  /* 0x0000000400381947 */ /* 0x000fea0003800000 */
[----:B------:R-:W3:Y:S01]  /*1060*/  LDC.64 R18, c[0x0][0x628] ;  /* 0x00018a00ff127b82 */ /* 0x000ee20000000a00 */
[----:B--2---:R-:W-:Y:S02]  /*1070*/  IMAD.MOV.U32 R6, RZ, RZ, R17 ;  /* 0x000000ffff067224 */ /* 0x004fe400078e0011 */
[----:B------:R-:W-:-:S05]  /*1080*/  IMAD.MOV.U32 R7, RZ, RZ, R22 ;  /* 0x000000ffff077224 */ /* 0x000fca00078e0016 */
[----:B------:R-:W2:Y:S08]  /*1090*/  LDC R0, c[0x0][0x630] ;  /* 0x00018c00ff007b82 */ /* 0x000eb00000000800 */
[----:B------:R-:W4:Y:S01]  /*10a0*/  LDC.64 R20, c[0x0][0x620] ;  /* 0x00018800ff147b82 */ /* 0x000f220000000a00 */
[----:B---3--:R-:W-:-:S04]  /*10b0*/  ISETP.NE.U32.AND P1, PT, R18, RZ, PT ;  /* 0x000000ff1200720c */ /* 0x008fc80003f25070 */
[----:B------:R-:W-:-:S13]  /*10c0*/  ISETP.NE.AND.EX P1, PT, R19, RZ, PT, P1 ;  /* 0x000000ff1300720c */ /* 0x000fda0003f25310 */
[----:B--2-4-:R-:W-:Y:S05]  /*10d0*/  @!P1 BRA `(.L_x_14) ;  /* 0x0000000000289947 */ /* 0x014fea0003800000 */
[----:B------:R-:W2:Y:S02]  /*10e0*/  LDC R11, c[0x0][0x634] ;  /* 0x00018d00ff0b7b82 */ /* 0x000ea40000000800 */
[----:B--2---:R-:W-:-:S05]  /*10f0*/  IADD3 R11, P1, R17, R11, RZ ;  /* 0x0000000b110b7210 */ /* 0x004fca0007f3e0ff */
[----:B0-----:R-:W-:-:S04]  /*1100*/  IMAD.X R13, RZ, RZ, R22, P1 ;  /* 0x000000ffff0d7224 */ /* 0x001fc800008e0616 */
[----:B------:R-:W-:-:S04]  /*1110*/  IMAD.WIDE.U32 R6, R13, R18, RZ ;  /* 0x000000120d067225 */ /* 0x000fc800078e00ff */
[----:B------:R-:W-:-:S04]  /*1120*/  IMAD.WIDE.U32 R8, P1, R11, R19, R6 ;  /* 0x000000130b087225 */ /* 0x000fc80007820006 */
[----:B------:R-:W-:-:S04]  /*1130*/  IMAD.WIDE.U32 R6, R11, R18, RZ ;  /* 0x000000120b067225 */ /* 0x000fc800078e00ff */
[----:B------:R-:W-:Y:S01]  /*1140*/  IMAD.X R11, RZ, RZ, RZ, P1 ;  /* 0x000000ffff0b7224 */ /* 0x000fe200008e06ff */
[----:B------:R-:W-:Y:S01]  /*1150*/  IADD3 RZ, P1, R7, R8, RZ ;  /* 0x0000000807ff7210 */ /* 0x000fe20007f3e0ff */
[----:B------:R-:W-:-:S04]  /*1160*/  IMAD.MOV.U32 R10, RZ, RZ, R9 ;  /* 0x000000ffff0a7224 */ /* 0x000fc800078e0009 */
[----:B------:R-:W-:-:S08]  /*1170*/  IMAD.WIDE.U32.X R6, R13, R19, R10, P1 ;  /* 0x000000130d067225 */ /* 0x000fd000008e040a */
.L_x_14:
[-CC-:B------:R-:W-:Y:S01]  /*1180*/  SHF.R.U64 R27, R6, R0.reuse, R7.reuse ;  /* 0x00000000061b7219 */ /* 0x180fe20000001207 */
[----:B------:R-:W2:Y:S01]  /*1190*/  LDC.64 R24, c[0x0][0x640] ;  /* 0x00019000ff187b82 */ /* 0x000ea20000000a00 */
[----:B------:R-:W-:Y:S01]  /*11a0*/  SHF.R.U32.HI R0, RZ, R0, R7 ;  /* 0x00000000ff007219 */ /* 0x000fe20000011607 */
[----:B------:R-:W-:Y:S01]  /*11b0*/  IMAD.MOV.U32 R6, RZ, RZ, R17 ;  /* 0x000000ffff067224 */ /* 0x000fe200078e0011 */
[----:B------:R-:W-:-:S05]  /*11c0*/  IADD3 R9, P1, RZ, -R27, RZ ;  /* 0x8000001bff097210 */ /* 0x000fca0007f3e0ff */
[----:B------:R-:W3:Y:S01]  /*11d0*/  LDC R8, c[0x0][0x618] ;  /* 0x00018600ff087b82 */ /* 0x000ee20000000800 */
[----:B------:R-:W-:-:S04]  /*11e0*/  IMAD.X R7, RZ, RZ, ~R0, P1 ;  /* 0x000000ffff077224 */ /* 0x000fc800008e0e00 */
[-C--:B------:R-:W-:Y:S02]  /*11f0*/  IMAD R0, R7, R20.reuse, RZ ;  /* 0x0000001407007224 */ /* 0x080fe400078e02ff */
[----:B------:R-:W-:Y:S01]  /*1200*/  IMAD.MOV.U32 R7, RZ, RZ, R22 ;  /* 0x000000ffff077224 */ /* 0x000fe200078e0016 */
[----:B------:R-:W4:Y:S01]  /*1210*/  LDC R11, c[0x0][0x608] ;  /* 0x00018200ff0b7b82 */ /* 0x000f220000000800 */
[----:B-1----:R-:W-:Y:S02]  /*1220*/  IMAD.MOV.U32 R22, RZ, RZ, 0x1 ;  /* 0x00000001ff167424 */ /* 0x002fe400078e00ff */
[----:B------:R-:W-:-:S04]  /*1230*/  IMAD.WIDE.U32 R6, R9, R20, R6 ;  /* 0x0000001409067225 */ /* 0x000fc800078e0006 */
[----:B------:R-:W-:Y:S01]  /*1240*/  IMAD R9, R9, R21, R0 ;  /* 0x0000001509097224 */ /* 0x000fe200078e0200 */
[----:B------:R-:W1:Y:S01]  /*1250*/  LDC R23, c[0x0][0x658] ;  /* 0x00019600ff177b82 */ /* 0x000e620000000800 */
[----:B--2---:R-:W-:Y:S01]  /*1260*/  ISETP.NE.U32.AND P1, PT, R24, RZ, PT ;  /* 0x000000ff1800720c */ /* 0x004fe20003f25070 */
[----:B------:R-:W-:Y:S02]  /*1270*/  IMAD.MOV.U32 R0, RZ, RZ, -0x1 ;  /* 0xffffffffff007424 */ /* 0x000fe400078e00ff */
[----:B------:R-:W-:Y:S01]  /*1280*/  IMAD.IADD R7, R7, 0x1, R9 ;  /* 0x0000000107077824 */ /* 0x000fe200078e0209 */
[----:B------:R-:W-:-:S03]  /*1290*/  ISETP.NE.AND.EX P1, PT, R25, RZ, PT, P1 ;  /* 0x000000ff1900720c */ /* 0x000fc60003f25310 */
[----:B------:R-:W2:Y:S01]  /*12a0*/  LDC R21, c[0x0][0x600] ;  /* 0x00018000ff157b82 */ /* 0x000ea20000000800 */
[-CC-:B---3--:R-:W-:Y:S02]  /*12b0*/  SHF.R.U64 R19, R6, R8.reuse, R7.reuse ;  /* 0x0000000806137219 */ /* 0x188fe40000001207 */
[----:B------:R-:W-:-:S05]  /*12c0*/  SHF.R.U32.HI R6, RZ, R8, R7 ;  /* 0x00000008ff067219 */ /* 0x000fca0000011607 */
[----:B------:R-:W3:Y:S01]  /*12d0*/  LDC R18, c[0x0][0x648] ;  /* 0x00019200ff127b82 */ /* 0x000ee20000000800 */
[-CC-:B----4-:R-:W-:Y:S02]  /*12e0*/  SHF.R.U64 R28, R19, R11.reuse, R6.reuse ;  /* 0x0000000b131c7219 */ /* 0x190fe40000001206 */
[----:B------:R-:W-:-:S05]  /*12f0*/  SHF.R.U32.HI R6, RZ, R11, R6 ;  /* 0x0000000bff067219 */ /* 0x000fca0000011606 */
[----:B------:R-:W4:Y:S01]  /*1300*/  LDC R20, c[0x0][0x638] ;  /* 0x00018e00ff147b82 */ /* 0x000f220000000800 */
[-CC-:B-1----:R-:W-:Y:S02]  /*1310*/  SHF.R.U64 R30, R28, R23.reuse, R6.reuse ;  /* 0x000000171c1e7219 */ /* 0x182fe40000001206 */
[-C--:B------:R-:W-:Y:S02]  /*1320*/  SHF.L.U32 R0, R0, R23.reuse, RZ ;  /* 0x0000001700007219 */ /* 0x080fe400000006ff */
[----:B------:R-:W-:Y:S01]  /*1330*/  SHF.R.U32.HI R7, RZ, R23, R6 ;  /* 0x00000017ff077219 */ /* 0x000fe20000011606 */
[----:B------:R-:W-:Y:S01]  /*1340*/  IMAD.MOV.U32 R6, RZ, RZ, R30 ;  /* 0x000000ffff067224 */ /* 0x000fe200078e001e */
[----:B0-----:R-:W-:Y:S01]  /*1350*/  LOP3.LUT R13, RZ, R0, RZ, 0x33, !PT ;  /* 0x00000000ff0d7212 */ /* 0x001fe200078e33ff */
[----:B------:R-:W0:Y:S01]  /*1360*/  LDC R26, c[0x0][0x610] ;  /* 0x00018400ff1a7b82 */ /* 0x000e220000000800 */
[----:B------:R-:W-:Y:S05]  /*1370*/  @!P1 BRA `(.L_x_15) ;  /* 0x0000000000289947 */ /* 0x000fea0003800000 */
[----:B------:R-:W1:Y:S02]  /*1380*/  LDC R11, c[0x0][0x64c] ;  /* 0x00019300ff0b7b82 */ /* 0x000e640000000800 */
[----:B-1----:R-:W-:-:S05]  /*1390*/  IADD3 R11, P1, R30, R11, RZ ;  /* 0x0000000b1e0b7210 */ /* 0x002fca0007f3e0ff */
[----:B------:R-:W-:-:S04]  /*13a0*/  IMAD.X R17, RZ, RZ, R7, P1 ;  /* 0x000000ffff117224 */ /* 0x000fc800008e0607 */
[----:B------:R-:W-:-:S04]  /*13b0*/  IMAD.WIDE.U32 R6, R17, R24, RZ ;  /* 0x0000001811067225 */ /* 0x000fc800078e00ff */
[----:B------:R-:W-:-:S04]  /*13c0*/  IMAD.WIDE.U32 R8, P1, R11, R25, R6 ;  /* 0x000000190b087225 */ /* 0x000fc80007820006 */
[----:B------:R-:W-:-:S04]  /*13d0*/  IMAD.WIDE.U32 R6, R11, R24, RZ ;  /* 0x000000180b067225 */ /* 0x000fc800078e00ff */
[----:B------:R-:W-:Y:S01]  /*13e0*/  IMAD.X R11, RZ, RZ, RZ, P1 ;  /* 0x000000ffff0b7224 */ /* 0x000fe200008e06ff */
[----:B------:R-:W-:Y:S01]  /*13f0*/  IADD3 RZ, P1, R7, R8, RZ ;  /* 0x0000000807ff7210 */ /* 0x000fe20007f3e0ff */
[----:B------:R-:W-:-:S04]  /*1400*/  IMAD.MOV.U32 R10, RZ, RZ, R9 ;  /* 0x000000ffff0a7224 */ /* 0x000fc800078e0009 */
[----:B------:R-:W-:-:S08]  /*1410*/  IMAD.WIDE.U32.X R6, R17, R25, R10, P1 ;  /* 0x0000001911067225 */ /* 0x000fd000008e040a */
.L_x_15:
[----:B---3--:R-:W-:Y:S01]  /*1420*/  SHF.R.U64 R5, R6, R18, R7 ;  /* 0x0000001206057219 */ /* 0x008fe20000001207 */
[----:B--2---:R-:W-:Y:S01]  /*1430*/  VIADD R6, R21, 0xffffffff ;  /* 0xffffffff15067836 */ /* 0x004fe20000000000 */
[----:B------:R-:W-:Y:S01]  /*1440*/  SHF.L.U32 R0, R22, R23, RZ ;  /* 0x0000001716007219 */ /* 0x000fe200000006ff */
[----:B------:R-:W-:Y:S01]  /*1450*/  @P3 IMAD R14, R15, R16, R4 ;  /* 0x000000100f0e3224 */ /* 0x000fe200078e0204 */
[----:B------:R-:W-:Y:S01]  /*1460*/  LOP3.LUT R13, R28, R13, RZ, 0xc0, !PT ;  /* 0x0000000d1c0d7212 */ /* 0x000fe200078ec0ff */
[----:B------:R-:W-:-:S04]  /*1470*/  IMAD.MOV R7, RZ, RZ, -R5 ;  /* 0x000000ffff077224 */ /* 0x000fc800078e0a05 */
[----:B------:R-:W-:Y:S01]  /*1480*/  IMAD R13, R0, R5, R13 ;  /* 0x00000005000d7224 */ /* 0x000fe200078e020d */
[----:B------:R-:W-:Y:S01]  /*1490*/  LOP3.LUT R5, R19, R6, RZ, 0xc0, !PT ;  /* 0x0000000613057212 */ /* 0x000fe200078ec0ff */
[----:B----4-:R-:W-:Y:S02]  /*14a0*/  IMAD R0, R7, R20, R30 ;  /* 0x0000001407007224 */ /* 0x010fe400078e021e */
[----:B------:R-:W-:Y:S02]  /*14b0*/  IMAD.MOV.U32 R6, RZ, RZ, 0x1 ;  /* 0x00000001ff067424 */ /* 0x000fe400078e00ff */
[----:B0-----:R-:W-:Y:S02]  /*14c0*/  IMAD R4, R13, R26, R14 ;  /* 0x0000001a0d047224 */ /* 0x001fe400078e020e */
[----:B------:R-:W-:Y:S01]  /*14d0*/  IMAD R5, R0, R21, R5 ;  /* 0x0000001500057224 */ /* 0x000fe200078e0205 */
[----:B------:R-:W-:-:S04]  /*14e0*/  PRMT R0, R6, 0x7610, R0 ;  /* 0x0000761006007816 */ /* 0x000fc80000000000 */
[----:B------:R-:W-:Y:S02]  /*14f0*/  SEL R6, R5, R4, !P3 ;  /* 0x0000000405067207 */ /* 0x000fe40005800000 */
[----:B------:R-:W-:-:S03]  /*1500*/  SEL R4, R4, R5, !P3 ;  /* 0x0000000504047207 */ /* 0x000fc60005800000 */
[----:B------:R3:W-:Y:S04]  /*1510*/  STL [R1+0x8c], R6 ;  /* 0x00008c0601007387 */ /* 0x0007e80000100800 */
[----:B------:R3:W-:Y:S04]  /*1520*/  STL [R1+0x78], R27 ;  /* 0x0000781b01007387 */ /* 0x0007e80000100800 */
[----:B------:R3:W-:Y:S02]  /*1530*/  STL [R1+0x88], R4 ;  /* 0x0000880401007387 */ /* 0x0007e40000100800 */
.L_x_13:
[----:B------:R-:W-:Y:S05]  /*1540*/  @!P2 BRA `(.L_x_16) ;  /* 0x00000000000ca947 */ /* 0x000fea0003800000 */
[----:B------:R-:W-:Y:S01]  /*1550*/  UCGABAR_WAIT ;  /* 0x0000000000007dc7 */ /* 0x000fe20008000000 */
[----:B------:R-:W-:Y:S01]  /*1560*/  CCTL.IVALL ;  /* 0x00000000ff00798f */ /* 0x000fe20002000000 */
[----:B------:R-:W-:Y:S05]  /*1570*/  BRA `(.L_x_17) ;  /* 0x0000000000047947 */ /* 0x000fea0003800000 */
.L_x_16:
[----:B------:R-:W-:Y:S06]  /*1580*/  BAR.SYNC.DEFER_BLOCKING 0x0 ;  /* 0x0000000000007b1d */ /* 0x000fec0000010000 */
.L_x_17:
[----:B------:R-:W-:Y:S05]  /*1590*/  @!P4 BRA `(.L_x_18) ;  /* 0x000000d800e0c947 */ /* 0x000fea0003800000 */
[----:B------:R-:W-:-:S06]  /*15a0*/  UISETP.GT.U32.AND UP0, UPT, UR12, 0x1, UPT ;  /* 0x000000010c00788c */ /* 0x000fcc000bf04070 */
[----:B------:R-:W-:-:S13]  /*15b0*/  PLOP3.LUT P1, PT, PT, PT, UP0, 0x80, 0x0 ;  /* 0x000000000000781c */ /* 0x000fda0003f2f008 */
[----:B------:R-:W-:Y:S05]  /*15c0*/  @P1 EXIT ;  /* 0x000000000000194d */ /* 0x000fea0003800000 */
.L_x_19:
[----:B------:R-:W-:-:S08]  /*15d0*/  NOP ;  /* 0x0000000000007918 */ /* 0x000fd00000000000 */
[----:B------:R-:W4:Y:S02]  /*15e0*/  USETMAXREG.TRY_ALLOC.CTAPOOL UP0, 0xe8 ;  /* 0x000000e8000079c8 */ /* 0x000f240008000600 */
[----:B----4-:R-:W-:-:S13]  /*15f0*/  PLOP3.LUT P1, PT, PT, PT, UP0, 0x80, 0x0 ;  /* 0x000000000000781c */ /* 0x010fda0003f2f008 */
[----:B------:R-:W-:Y:S05]  /*1600*/  @!P1 BRA `(.L_x_19) ;  /* 0xfffffffc00f09947 */ /* 0x000fea000383ffff */
[----:B------:R-:W-:-:S13]  /*1610*/  LOP3.LUT P1, RZ, R0, 0xff, RZ, 0xc0, !PT ;  /* 0x000000ff00ff7812 */ /* 0x000fda000782c0ff */
[----:B------:R-:W-:Y:S05]  /*1620*/  @!P1 EXIT ;  /* 0x000000000000994d */ /* 0x000fea0003800000 */
[----:B------:R-:W4:Y:S01]  /*1630*/  S2UR UR6, SR_CgaCtaId ;  /* 0x00000000000679c3 */ /* 0x000f220000008800 */
[CC--:B------:R-:W-:Y:S01]  /*1640*/  LEA.HI R0, R12.reuse, R3.reuse, RZ, 0x2 ;  /* 0x000000030c007211 */ /* 0x0c0fe200078f10ff */
[----:B------:R-:W-:Y:S01]  /*1650*/  UIADD3 UR7, UR17, -0x1, URZ ;  /* 0xffffffff11077890 */ /* 0x000fe2000fffe03f */
[----:B------:R-:W-:Y:S01]  /*1660*/  LEA.HI R3, R12, R3, RZ, 0x5 ;  /* 0x000000030c037211 */ /* 0x000fe200078f28ff */
[----:B------:R-:W-:Y:S01]  /*1670*/  UMOV UR12, 0x400 ;  /* 0x00000400000c7882 */ /* 0x000fe20000000000 */
[--C-:B------:R-:W-:Y:S01]  /*1680*/  SHF.R.S32.HI R2, RZ, 0x2, R0.reuse ;  /* 0x00000002ff027819 */ /* 0x100fe20000011400 */
[----:B------:R-:W-:Y:S01]  /*1690*/  UISETP.LT.AND UP0, UPT, UR14, 0x1, UPT ;  /* 0x000000010e00788c */ /* 0x000fe2000bf01270 */
[----:B------:R-:W-:Y:S01]  /*16a0*/  SHF.R.S32.HI R5, RZ, 0x1f, R0 ;  /* 0x0000001fff057819 */ /* 0x000fe20000011400 */
[----:B------:R-:W-:Y:S02]  /*16b0*/  ULOP3.LUT UR27, UR13, 0x1, URZ, 0xfc, !UPT ;  /* 0x000000010d1b7892 */ /* 0x000fe4000f8efc3f */
[----:B------:R-:W-:Y:S01]  /*16c0*/  USEL UR16, UR14, 0x1, UP0 ;  /* 0x000000010e107887 */ /* 0x000fe20008000000 */
[----:B------:R-:W-:Y:S01]  /*16d0*/  LEA.HI R5, R5, R2, RZ, 0x3 ;  /* 0x0000000205057211 */ /* 0x000fe200078f18ff */
[----:B------:R-:W-:-:S02]  /*16e0*/  UISETP.NE.AND UP0, UPT, UR7, URZ, UPT ;  /* 0x0000003f0700728c */ /* 0x000fc4000bf05270 */
[----:B------:R-:W-:Y:S01]  /*16f0*/  USHF.L.U32 UR28, UR14, 0x1, URZ ;  /* 0x000000010e1c7899 */ /* 0x000fe2000800063f */
[----:B------:R-:W-:Y:S01]  /*1700*/  LOP3.LUT R5, R5, 0xfffffff8, RZ, 0xc0, !PT ;  /* 0xfffffff805057812 */ /* 0x000fe200078ec0ff */
[----:B------:R-:W-:Y:S02]  /*1710*/  UIADD3 UR16, -UR16, UR14, URZ ;  /* 0x0000000e10107290 */ /* 0x000fe4000fffe13f */
[----:B------:R-:W-:Y:S02]  /*1720*/  USEL UR30, URZ, 0x1, UP0 ;  /* 0x000000013f1e7887 */ /* 0x000fe40008000000 */
[----:B------:R-:W-:Y:S01]  /*1730*/  IMAD.IADD R2, R2, 0x1, -R5 ;  /* 0x0000000102027824 */ /* 0x000fe200078e0a05 */
[----:B------:R-:W-:Y:S01]  /*1740*/  SHF.R.S32.HI R5, RZ, 0x5, R3 ;  /* 0x00000005ff057819 */ /* 0x000fe20000011403 */
[----:B----4-:R-:W-:-:S03]  /*1750*/  ULEA UR12, UR6, UR12, 0x18 ;  /* 0x0000000c060c7291 */ /* 0x010fc6000f8ec03f */
[--C-:B------:R-:W-:Y:S01]  /*1760*/  SHF.R.S32.HI R3, RZ, 0x1f, R2.reuse ;  /* 0x0000001fff037819 */ /* 0x100fe20000011402 */
[----:B------:R-:W-:Y:S01]  /*1770*/  USHF.L.U32 UR6, UR7, 0x3, URZ ;  /* 0x0000000307067899 */ /* 0x000fe2000800063f */
[C-C-:B------:R-:W-:Y:S01]  /*1780*/  IMAD R0, R5.reuse, -0x10, -R2.reuse ;  /* 0xfffffff005007824 */ /* 0x140fe200078e0a02 */
[----:B------:R-:W-:Y:S02]  /*1790*/  UIADD3 UR29, UR12, 0xc0, URZ ;  /* 0x000000c00c1d7890 */ /* 0x000fe4000fffe03f */
[----:B------:R-:W-:Y:S01]  /*17a0*/  ULOP3.LUT UR6, UR6, 0x8, URZ, 0xc0, !UPT ;  /* 0x0000000806067892 */ /* 0x000fe2000f8ec03f */
[----:B------:R-:W-:Y:S01]  /*17b0*/  IMAD.WIDE R2, R5, 0x10, R2 ;  /* 0x0000001005027825 */ /* 0x000fe200078e0202 */
[----:B------:R-:W-:Y:S02]  /*17c0*/  ULEA UR17, UR17, UR29, 0x3 ;  /* 0x0000001d11117291 */ /* 0x000fe4000f8e183f */
[----:B------:R-:W-:Y:S02]  /*17d0*/  ULOP3.LUT UR31, UR6, 0x8, URZ, 0x3c, !UPT ;  /* 0x00000008061f7892 */ /* 0x000fe4000f8e3c3f */
[----:B------:R-:W-:-:S03]  /*17e0*/  ULOP3.LUT UR18, UR6, 0x18, URZ, 0x3c, !UPT ;  /* 0x0000001806127892 */ /* 0x000fc6000f8e3c3f */
[----:B------:R-:W-:Y:S02]  /*17f0*/  ULDC UR6, c[0x0][0x284] ;  /* 0x0000a10000067ab9 */ /* 0x000fe40000000800 */
[----:B------:R-:W-:-:S05]  /*1800*/  VIADD R0, R0, UR6 ;  /* 0x0000000600007c36 */ /* 0x000fca0008000000 */
[----:B------:R4:W-:Y:S04]  /*1810*/  STL [R1+0x98], R0 ;  /* 0x0000980001007387 */ /* 0x0009e80000100800 */
[----:B------:R4:W-:Y:S02]  /*1820*/  STL.64 [R1+0x90], R2 ;  /* 0x0000900201007387 */ /* 0x0009e40000100a00 */
.L_x_302:
[----:B----4-:R-:W-:Y:S01]  /*1830*/  IMAD.U32 R0, RZ, RZ, UR30 ;  /* 0x0000001eff007e24 */ /* 0x010fe2000f8e00ff */
[----:B0-2---:R-:W4:Y:S01]  /*1840*/  LDC R2, c[0x0][0x28c] ;  /* 0x0000a300ff027b82 */ /* 0x005f220000000800 */
[----:B------:R-:W-:Y:S01]  /*1850*/  UMOV UR6, URZ ;  /* 0x0000003f00067c82 */ /* 0x000fe20008000000 */
[----:B------:R-:W-:Y:S02]  /*1860*/  UMOV UR19, UR5 ;  /* 0x0000000500137c82 */ /* 0x000fe40008000000 */
[----:B------:R-:W-:-:S04]  /*1870*/  SHF.L.U32 R0, R0, 0x1f, RZ ;  /* 0x0000001f00007819 */ /* 0x000fc800000006ff */
[----:B------:R-:W5:Y:S01]  /*1880*/  SYNCS.PHASECHK.TRANS64.TRYWAIT P1, [UR17+-0x8], R0 ;  /* 0xfffff800ff0075a7 */ /* 0x000f620008020151 */
[----:B----4-:R-:W-:Y:S01]  /*1890*/  ISETP.GE.AND P2, PT, R2, 0x1, PT ;  /* 0x000000010200780c */ /* 0x010fe20003f46270 */
[----:B-----5:R-:W-:-:S12]  /*18a0*/  @!P1 BRA `(.L_x_20) ;  /* 0x000000ec00589947 */ /* 0x020fd80003800000 */
.L_x_331:
[----:B------:R0:W-:Y:S01]  /*18b0*/  STL [R1+0x74], RZ ;  /* 0x000074ff01007387 */ /* 0x0001e20000100800 */
[----:B------:R-:W-:Y:S01]  /*18c0*/  UMOV UR7, URZ ;  /* 0x0000003f00077c82 */ /* 0x000fe20008000000 */
[----:B------:R-:W-:Y:S01]  /*18d0*/  UMOV UR8, URZ ;  /* 0x0000003f00087c82 */ /* 0x000fe20008000000 */
[----:B----4-:R-:W-:Y:S01]  /*18e0*/  IMAD.MOV.U32 R0, RZ, RZ, RZ ;  /* 0x000000ffff007224 */ /* 0x010fe200078e00ff */
[----:B------:R4:W-:Y:S01]  /*18f0*/  STL [R1+0x70], RZ ;  /* 0x000070ff01007387 */ /* 0x0009e20000100800 */
[----:B------:R-:W-:Y:S02]  /*1900*/  CS2R R2, SRZ ;  /* 0x0000000000027805 */ /* 0x000fe4000001ff00 */
[----:B---3--:R-:W-:Y:S02]  /*1910*/  CS2R R4, SRZ ;  /* 0x0000000000047805 */ /* 0x008fe4000001ff00 */
[----:B--2---:R-:W-:Y:S01]  /*1920*/  CS2R R6, SRZ ;  /* 0x0000000000067805 */ /* 0x004fe2000001ff00 */
[----:B------:R4:W-:Y:S01]  /*1930*/  STL [R1+0x6c], RZ ;  /* 0x00006cff01007387 */ /* 0x0009e20000100800 */
[----:B------:R-:W-:-:S02]  /*1940*/  CS2R R8, SRZ ;  /* 0x0000000000087805 */ /* 0x000fc4000001ff00 */
[----:B0-----:R-:W-:Y:S02]  /*1950*/  CS2R R10, SRZ ;  /* 0x00000000000a7805 */ /* 0x001fe4000001ff00 */
[----:B------:R-:W-:Y:S01]  /*1960*/  CS2R R12, SRZ ;  /* 0x00000000000c7805 */ /* 0x000fe2000001ff00 */
[----:B------:R4:W-:Y:S01]  /*1970*/  STL [R1+0x68], RZ ;  /* 0x000068ff01007387 */ /* 0x0009e20000100800 */
[----:B------:R-:W-:Y:S02]  /*1980*/  CS2R R14, SRZ ;  /* 0x00000000000e7805 */ /* 0x000fe4000001ff00 */
[----:B-1----:R-:W-:Y:S02]  /*1990*/  CS2R R16, SRZ ;  /* 0x0000000000107805 */ /* 0x002fe4000001ff00 */
[----:B------:R-:W-:Y:S01]  /*19a0*/  CS2R R18, SRZ ;  /* 0x0000000000127805 */ /* 0x000fe2000001ff00 */
[----:B------:R4:W-:Y:S01]  /*19b0*/  STL [R1+0x64], RZ ;  /* 0x000064ff01007387 */ /* 0x0009e20000100800 */
[----:B------:R-:W-:-:S02]  /*19c0*/  CS2R R20, SRZ ;  /* 0x0000000000147805 */ /* 0x000fc4000001ff00 */
[----:B------:R-:W-:Y:S02]  /*19d0*/  CS2R R22, SRZ ;  /* 0x0000000000167805 */ /* 0x000fe4000001ff00 */
[----:B------:R-:W-:Y:S01]  /*19e0*/  CS2R R152, SRZ ;  /* 0x0000000000987805 */ /* 0x000fe2000001ff00 */
[----:B------:R4:W-:Y:S01]  /*19f0*/  STL [R1+0x60], RZ ;  /* 0x000060ff01007387 */ /* 0x0009e20000100800 */
[----:B------:R-:W-:Y:S02]  /*1a00*/  CS2R R154, SRZ ;  /* 0x00000000009a7805 */ /* 0x000fe4000001ff00 */
[----:B------:R-:W-:Y:S02]  /*1a10*/  CS2R R156, SRZ ;  /* 0x00000000009c7805 */ /* 0x000fe4000001ff00 */
        /* <DEDUP_REMOVED lines=46> */
[----:B------:R-:W-:Y:S01]  /*1d00*/  IMAD.MOV.U32 R226, RZ, RZ, RZ ;  /* 0x000000ffffe27224 */ /* 0x000fe200078e00ff */
[----:B------:R-:W-:Y:S01]  /*1d10*/  CS2R R24, SRZ ;  /* 0x0000000000187805 */ /* 0x000fe2000001ff00 */
[----:B------:R-:W-:Y:S01]  /*1d20*/  IMAD.U32 R227, RZ, RZ, UR4 ;  /* 0x00000004ffe37e24 */ /* 0x000fe2000f8e00ff */
[----:B------:R4:W-:Y:S01]  /*1d30*/  STL [R1+0x2c], RZ ;  /* 0x00002cff01007387 */ /* 0x0009e20000100800 */
[----:B------:R-:W-:Y:S02]  /*1d40*/  CS2R R26, SRZ ;  /* 0x00000000001a7805 */ /* 0x000fe4000001ff00 */
[----:B------:R-:W-:-:S02]  /*1d50*/  CS2R R28, SRZ ;  /* 0x00000000001c7805 */ /* 0x000fc4000001ff00 */
[----:B------:R-:W-:Y:S01]  /*1d60*/  CS2R R30, SRZ ;  /* 0x00000000001e7805 */ /* 0x000fe2000001ff00 */
[----:B------:R4:W-:Y:S01]  /*1d70*/  STL [R1+0x28], RZ ;  /* 0x000028ff01007387 */ /* 0x0009e20000100800 */
[----:B------:R-:W-:Y:S02]  /*1d80*/  CS2R R32, SRZ ;  /* 0x0000000000207805 */ /* 0x000fe4000001ff00 */
[----:B------:R-:W-:Y:S02]  /*1d90*/  CS2R R34, SRZ ;  /* 0x0000000000227805 */ /* 0x000fe4000001ff00 */
[----:B------:R-:W-:Y:S01]  /*1da0*/  CS2R R36, SRZ ;  /* 0x0000000000247805 */ /* 0x000fe2000001ff00 */
        /* <DEDUP_REMOVED lines=36> */
[----:B------:R4:W-:Y:S01]  /*1ff0*/  STL [R1], RZ ;  /* 0x000000ff01007387 */ /* 0x0009e20000100800 */
[----:B------:R-:W-:Y:S02]  /*2000*/  CS2R R92, SRZ ;  /* 0x00000000005c7805 */ /* 0x000fe4000001ff00 */
[----:B------:R-:W-:Y:S02]  /*2010*/  CS2R R94, SRZ ;  /* 0x00000000005e7805 */ /* 0x000fe4000001ff00 */
[----:B------:R-:W-:Y:S02]  /*2020*/  CS2R R96, SRZ ;  /* 0x0000000000607805 */ /* 0x000fe4000001ff00 */
[----:B------:R-:W-:Y:S02]  /*2030*/  CS2R R98, SRZ ;  /* 0x0000000000627805 */ /* 0x000fe4000001ff00 */
[----:B------:R-:W-:-:S02]  /*2040*/  CS2R R100, SRZ ;  /* 0x0000000000647805 */ /* 0x000fc4000001ff00 */
[----:B------:R-:W-:Y:S02]  /*2050*/  CS2R R102, SRZ ;  /* 0x0000000000667805 */ /* 0x000fe4000001ff00 */
        /* <DEDUP_REMOVED lines=23> */
[----:B------:R-:W-:Y:S01]  /*21d0*/  CS2R R150, SRZ ;  /* 0x0000000000967805 */ /* 0x000fe2000001ff00 */
[----:B----4-:R-:W-:Y:S06]  /*21e0*/  @!P2 BRA `(.L_x_21) ;  /* 0x000000100074a947 */ /* 0x010fec0003800000 */
[----:B------:R-:W-:-:S06]  /*21f0*/  UISETP.NE.AND UP0, UPT, UR27, 0x3, UPT ;  /* 0x000000031b00788c */ /* 0x000fcc000bf05270 */
[----:B------:R-:W-:-:S13]  /*2200*/  PLOP3.LUT P2, PT, PT, PT, UP0, 0x80, 0x0 ;  /* 0x000000000000781c */ /* 0x000fda0003f4f008 */
[----:B------:R-:W-:Y:S05]  /*2210*/  @!P2 BRA `(.L_x_22) ;  /* 0x000000000004a947 */ /* 0x000fea0003800000 */
[----:B------:R-:W-:Y:S01]  /*2220*/  BPT.TRAP 0x1 ;  /* 0x000000040000795c */ /* 0x000fe20000300000 */
.L_x_22:
[----:B------:R-:W-:Y:S01]  /*2230*/  ULEA UR6, UR5, UR12, 0x3 ;  /* 0x0000000c05067291 */ /* 0x000fe2000f8e183f */
[----:B------:R-:W-:-:S05]  /*2240*/  IMAD.U32 R0, RZ, RZ, UR4 ;  /* 0x00000004ff007e24 */ /* 0x000fca000f8e00ff */
[----:B------:R-:W-:-:S04]  /*2250*/  SHF.L.U32 R0, R0, 0x1f, RZ ;  /* 0x0000001f00007819 */ /* 0x000fc800000006ff */
[----:B------:R0:W1:Y:S01]  /*2260*/  SYNCS.PHASECHK.TRANS64.TRYWAIT P1, [UR6], R0 ;  /* 0x00000000ff0075a7 */ /* 0x0000620008020146 */
[----:B------:R-:W-:Y:S05]  /*2270*/  @!P2 BRA `(.L_x_23) ;  /* 0x000000000004a947 */ /* 0x000fea0003800000 */
[----:B------:R-:W-:Y:S01]  /*2280*/  BPT.TRAP 0x1 ;  /* 0x000000040000795c */ /* 0x000fe20000300000 */
.L_x_23:
[----:B-1----:R-:W-:Y:S05]  /*2290*/  @P1 BRA `(.L_x_24) ;  /* 0x0000000000081947 */ /* 0x002fea0003800000 */
[----:B------:R-:W1:Y:S02]  /*22a0*/  SYNCS.PHASECHK.TRANS64.TRYWAIT P1, [UR6], R0 ;  /* 0x00000000ff0075a7 */ /* 0x000e640008020146 */
[----:B-1----:R-:W-:Y:S05]  /*22b0*/  @!P1 BRA `(.L_x_25) ;  /* 0x000000e000ec9947 */ /* 0x002fea0003800000 */
.L_x_24:
[----:B------:R-:W-:Y:S01]  /*22c0*/  UIADD3 UR6, UR12, 0x180, URZ ;  /* 0x000001800c067890 */ /* 0x000fe2000fffe03f */
[----:B------:R-:W-:Y:S01]  /*22d0*/  WARPGROUP.ARRIVE ;  /* 0x00000000000079c5 */ /* 0x000fe20000000000 */
[----:B------:R-:W-:Y:S01]  /*22e0*/  UIADD3 UR7, UR12, 0xb180, URZ ;  /* 0x0000b1800c077890 */ /* 0x000fe2000fffe03f */
[----:B------:R2:W-:Y:S01]  /*22f0*/  STL [R1+0x74], RZ ;  /* 0x000074ff01007387 */ /* 0x0005e20000100800 */
[----:B------:R-:W-:Y:S01]  /*2300*/  USHF.R.U32.HI UR6, URZ, 0x4, UR6 ;  /* 0x000000043f067899 */ /* 0x000fe20008011606 */
[----:B01----:R-:W-:Y:S01]  /*2310*/  IMAD.MOV.U32 R0, RZ, RZ, RZ ;  /* 0x000000ffff007224 */ /* 0x003fe200078e00ff */
[----:B------:R-:W-:Y:S01]  /*2320*/  USHF.R.U32.HI UR7, URZ, 0x4, UR7 ;  /* 0x000000043f077899 */ /* 0x000fe20008011607 */
[----:B------:R2:W-:Y:S01]  /*2330*/  STL [R1+0x70], RZ ;  /* 0x000070ff01007387 */ /* 0x0005e20000100800 */
[----:B------:R-:W-:Y:S01]  /*2340*/  ULOP3.LUT UR6, UR6, 0x3fff, URZ, 0xc0, !UPT ;  /* 0x00003fff06067892 */ /* 0x000fe2000f8ec03f */
[----:B------:R-:W-:Y:S01]  /*2350*/  CS2R R2, SRZ ;  /* 0x0000000000027805 */ /* 0x000fe2000001ff00 */
[----:B------:R-:W-:Y:S01]  /*2360*/  ULOP3.LUT UR7, UR7, 0x3fff, URZ, 0xc0, !UPT ;  /* 0x00003fff07077892 */ /* 0x000fe2000f8ec03f */
[----:B------:R2:W-:Y:S01]  /*2370*/  STL [R1+0x6c], RZ ;  /* 0x00006cff01007387 */ /* 0x0005e20000100800 */
[----:B------:R-:W-:Y:S01]  /*2380*/  ULOP3.LUT UR6, UR6, 0x10000, URZ, 0xfc, !UPT ;  /* 0x0001000006067892 */ /* 0x000fe2000f8efc3f */
[----:B------:R-:W-:Y:S01]  /*2390*/  CS2R R4, SRZ ;  /* 0x0000000000047805 */ /* 0x000fe2000001ff00 */
[----:B------:R-:W-:Y:S01]  /*23a0*/  ULOP3.LUT UR7, UR7, 0x10000, URZ, 0xfc, !UPT ;  /* 0x0001000007077892 */ /* 0x000fe2000f8efc3f */
[----:B------:R2:W-:Y:S01]  /*23b0*/  STL [R1+0x68], RZ ;  /* 0x000068ff01007387 */ /* 0x0005e20000100800 */
[----:B------:R-:W-:Y:S01]  /*23c0*/  ULEA UR8, UR5, UR6, 0x8 ;  /* 0x0000000605087291 */ /* 0x000fe2000f8e403f */
[----:B------:R-:W-:Y:S01]  /*23d0*/  CS2R R6, SRZ ;  /* 0x0000000000067805 */ /* 0x000fe2000001ff00 */
[----:B------:R-:W-:Y:S01]  /*23e0*/  ULEA UR10, UR5, UR7, 0xa ;  /* 0x00000007050a7291 */ /* 0x000fe2000f8e503f */
[----:B------:R2:W-:Y:S01]  /*23f0*/  STL [R1+0x64], RZ ;  /* 0x000064ff01007387 */ /* 0x0005e20000100800 */
[----:B------:R-:W-:Y:S01]  /*2400*/  UMOV UR9, 0x80000020 ;  /* 0x8000002000097882 */ /* 0x000fe20000000000 */
[----:B------:R-:W-:Y:S01]  /*2410*/  UMOV UR11, 0x80000020 ;  /* 0x80000020000b7882 */ /* 0x000fe20000000000 */
[----:B------:R-:W-:Y:S01]  /*2420*/  ULDC UR7, c[0x0][0x50c] ;  /* 0x0001430000077ab9 */ /* 0x000fe20000000800 */
[----:B------:R2:W-:Y:S01]  /*2430*/  STL [R1+0x60], RZ ;  /* 0x000060ff01007387 */ /* 0x0005e20000100800 */
[----:B------:R-:W-:Y:S01]  /*2440*/  UISETP.NE.AND UP0, UPT, UR7, 0x2, UPT ;  /* 0x000000020700788c */ /* 0x000fe2000bf05270 */
[----:B------:R-:W-:Y:S01]  /*2450*/  CS2R R8, SRZ ;  /* 0x0000000000087805 */ /* 0x000fe2000001ff00 */
[----:B------:R-:W-:Y:S01]  /*2460*/  UMOV UR6, 0x2 ;  /* 0x0000000200067882 */ /* 0x000fe20000000000 */
[----:B------:R-:W-:Y:S01]  /*2470*/  QGMMA.64x256x32.F32.E4M3.E4M3 R24, gdesc[UR8], RZ, !UPT ;  /* 0x03e00000081879f3 */ /* 0x000fe2000c7008ff */
[----:B------:R2:W-:Y:S01]  /*2480*/  STL [R1+0x5c], RZ ;  /* 0x00005cff01007387 */ /* 0x0005e20000100800 */
[----:B------:R-:W-:Y:S01]  /*2490*/  USEL UR7, URZ, 0x1, UP0 ;  /* 0x000000013f077887 */ /* 0x000fe20008000000 */
[----:B------:R-:W-:Y:S01]  /*24a0*/  CS2R R10, SRZ ;  /* 0x00000000000a7805 */ /* 0x000fe2000001ff00 */
[----:B------:R-:W-:Y:S01]  /*24b0*/  UIADD3 UR8, UR8, 0x2, URZ ;  /* 0x0000000208087890 */ /* 0x000fe2000fffe03f */
[----:B------:R2:W-:Y:S01]  /*24c0*/  STL [R1+0x58], RZ ;  /* 0x000058ff01007387 */ /* 0x0005e20000100800 */
[----:B------:R-:W-:Y:S01]  /*24d0*/  UIADD3 UR10, UR10, 0x2, URZ ;  /* 0x000000020a0a7890 */ /* 0x000fe2000fffe03f */
[----:B------:R-:W-:-:S02]  /*24e0*/  CS2R R12, SRZ ;  /* 0x00000000000c7805 */ /* 0x000fc4000001ff00 */
[----:B------:R-:W-:Y:S01]  /*24f0*/  ISETP.NE.AND P1, PT, RZ, UR7, PT ;  /* 0x00000007ff007c0c */ /* 0x000fe2000bf25270 */
[----:B------:R2:W-:Y:S01]  /*2500*/  STL [R1+0x54], RZ ;  /* 0x000054ff01007387 */ /* 0x0005e20000100800 */
[----:B------:R-:W-:Y:S01]  /*2510*/  UMOV UR9, 0x80000020 ;  /* 0x8000002000097882 */ /* 0x000fe20000000000 */
[----:B------:R-:W-:Y:S01]  /*2520*/  UMOV UR11, 0x80000020 ;  /* 0x80000020000b7882 */ /* 0x000fe20000000000 */
        /* <DEDUP_REMOVED lines=55> */
[----:B------:R-:W-:Y:S01]  /*28a0*/  CS2R R224, SRZ ;  /* 0x0000000000e07805 */ /* 0x000fe2000001ff00 */
[----:B------:R-:W-:Y:S01]  /*28b0*/  IMAD.MOV.U32 R226, RZ, RZ, RZ ;  /* 0x000000ffffe27224 */ /* 0x000fe200078e00ff */
[----:B------:R2:W-:Y:S04]  /*28c0*/  STL [R1+0x18], RZ ;  /* 0x000018ff01007387 */ /* 0x0005e80000100800 */
[----:B------:R2:W-:Y:S04]  /*28d0*/  STL [R1+0x14], RZ ;  /* 0x000014ff01007387 */ /* 0x0005e80000100800 */
[----:B------:R2:W-:Y:S04]  /*28e0*/  STL [R1+0x10], RZ ;  /* 0x000010ff01007387 */ /* 0x0005e80000100800 */
[----:B------:R2:W-:Y:S04]  /*28f0*/  STL [R1+0xc], RZ ;  /* 0x00000cff01007387 */ /* 0x0005e80000100800 */
[----:B------:R2:W-:Y:S04]  /*2900*/  STL [R1+0x8], RZ ;  /* 0x000008ff01007387 */ /* 0x0005e80000100800 */
[----:B------:R2:W-:Y:S04]  /*2910*/  STL [R1+0x4], RZ ;  /* 0x000004ff01007387 */ /* 0x0005e80000100800 */
[----:B------:R2:W-:Y:S01]  /*2920*/  STL [R1], RZ ;  /* 0x000000ff01007387 */ /* 0x0005e20000100800 */
[----:B------:R-:W-:Y:S01]  /*2930*/  QGMMA.64x256x32.F32.E4M3.E4M3 R24, gdesc[UR8], R24, gsb0 ;  /* 0x03e00000081879f3 */ /* 0x000fe20008000818 */
[----:B------:R-:W-:Y:S05]  /*2940*/  @!P1 BRA `(.L_x_26) ;  /* 0x0000000800809947 */ /* 0x000fea0003800000 */
[----:B------:R-:W-:Y:S02]  /*2950*/  WARPGROUP.DEPBAR.LE gsb0, 0x0 ;  /* 0x00008000000079c5 */ /* 0x000fe40000010000 */
[----:B------:R-:W-:-:S01]  /*2960*/  FADD R227, RZ, R122 ;  /* 0x0000007affe37221 */ /* 0x000fc20000000000 */
[----:B------:R-:W-:Y:S01]  /*2970*/  FADD R226, RZ, R24 ;  /* 0x00000018ffe27221 */ /* 0x000fe20000000000 */
[----:B------:R-:W-:-:S01]  /*2980*/  FADD R225, RZ, R25 ;  /* 0x00000019ffe17221 */ /* 0x000fc20000000000 */
[----:B------:R-:W-:Y:S01]  /*2990*/  FADD R224, RZ, R26 ;  /* 0x0000001affe07221 */ /* 0x000fe20000000000 */
[----:B------:R-:W-:-:S01]  /*29a0*/  FADD R223, RZ, R27 ;  /* 0x0000001bffdf7221 */ /* 0x000fc20000000000 */
[----:B------:R0:W-:Y:S01]  /*29b0*/  STL [R1], R227 ;  /* 0x000000e301007387 */ /* 0x0001e20000100800 */
[----:B------:R-:W-:-:S01]  /*29c0*/  FADD R222, RZ, R28 ;  /* 0x0000001cffde7221 */ /* 0x000fc20000000000 */
[----:B------:R-:W-:Y:S01]  /*29d0*/  FADD R221, RZ, R29 ;  /* 0x0000001dffdd7221 */ /* 0x000fe20000000000 */
[----:B------:R-:W-:-:S01]  /*29e0*/  FADD R220, RZ, R30 ;  /* 0x0000001effdc7221 */ /* 0x000fc20000000000 */
[----:B------:R-:W-:Y:S01]  /*29f0*/  FADD R219, RZ, R31 ;  /* 0x0000001fffdb7221 */ /* 0x000fe20000000000 */
[----:B------:R-:W-:-:S01]  /*2a00*/  FADD R218, RZ, R32 ;  /* 0x00000020ffda7221 */ /* 0x000fc20000000000 */
[----:B------:R-:W-:Y:S01]  /*2a10*/  FADD R217, RZ, R33 ;  /* 0x00000021ffd97221 */ /* 0x000fe20000000000 */
[----:B------:R-:W-:-:S01]  /*2a20*/  FADD R216, RZ, R34 ;  /* 0x00000022ffd87221 */ /* 0x000fc20000000000 */
[----:B------:R-:W-:Y:S01]  /*2a30*/  FADD R215, RZ, R35 ;  /* 0x00000023ffd77221 */ /* 0x000fe20000000000 */
[----:B------:R-:W-:-:S01]  /*2a40*/  FADD R214, RZ, R36 ;  /* 0x00000024ffd67221 */ /* 0x000fc20000000000 */
[----:B0-----:R-:W-:Y:S01]  /*2a50*/  FADD R227, RZ, R123 ;  /* 0x0000007bffe37221 */ /* 0x001fe20000000000 */
[----:B------:R-:W-:-:S01]  /*2a60*/  FADD R213, RZ, R37 ;  /* 0x00000025ffd57221 */ /* 0x000fc20000000000 */
[----:B------:R-:W-:Y:S01]  /*2a70*/  FADD R212, RZ, R38 ;  /* 0x00000026ffd47221 */ /* 0x000fe20000000000 */
[----:B------:R-:W-:-:S01]  /*2a80*/  FADD R211, RZ, R39 ;  /* 0x00000027ffd37221 */ /* 0x000fc20000000000 */
[----:B------:R-:W-:Y:S01]  /*2a90*/  FADD R210, RZ, R40 ;  /* 0x00000028ffd27221 */ /* 0x000fe20000000000 */
[----:B------:R0:W-:Y:S01]  /*2aa0*/  STL [R1+0x4], R227 ;  /* 0x000004e301007387 */ /* 0x0001e20000100800 */
        /* <DEDUP_REMOVED lines=93> */
[----:B------:R-:W-:Y:S01]  /*3080*/  UMOV UR6, URZ ;  /* 0x0000003f00067c82 */ /* 0x000fe20008000000 */
[----:B0-----:R-:W-:-:S05]  /*3090*/  FADD R227, RZ, R130 ;  /* 0x00000082ffe37221 */ /* 0x001fca0000000000 */
[----:B------:R0:W-:Y:S02]  /*30a0*/  STL [R1+0x20], R227 ;  /* 0x000020e301007387 */ /* 0x0001e40000100800 */
        /* <DEDUP_REMOVED lines=42> */
.L_x_26:
[----:B------:R-:W-:-:S04]  /*3350*/  UIADD3 UR19, UR5, 0x1, URZ ;  /* 0x0000000105137890 */ /* 0x000fc8000fffe03f */
[----:B------:R-:W-:-:S04]  /*3360*/  UISETP.NE.AND UP0, UPT, UR19, 0xb, UPT ;  /* 0x0000000b1300788c */ /* 0x000fc8000bf05270 */
[----:B------:R-:W-:Y:S02]  /*3370*/  USEL UR8, URZ, 0x1, UP0 ;  /* 0x000000013f087887 */ /* 0x000fe40008000000 */
[----:B------:R-:W-:Y:S02]  /*3380*/  USEL UR19, UR19, URZ, UP0 ;  /* 0x0000003f13137287 */ /* 0x000fe40008000000 */
[----:B------:R-:W-:-:S06]  /*3390*/  ULOP3.LUT UR8, UR4, UR8, URZ, 0x3c, !UPT ;  /* 0x0000000804087292 */ /* 0x000fcc000f8e3c3f */
[----:B0-----:R-:W-:Y:S01]  /*33a0*/  IMAD.U32 R227, RZ, RZ, UR8 ;  /* 0x00000008ffe37e24 */ /* 0x001fe2000f8e00ff */
[----:B------:R-:W-:-:S06]  /*33b0*/  UMOV UR8, 0x1 ;  /* 0x0000000100087882 */ /* 0x000fcc0000000000 */
.L_x_21:
[----:B------:R-:W-:-:S06]  /*33c0*/  UISETP.GE.AND UP0, UPT, UR16, 0x1, UPT ;  /* 0x000000011000788c */ /* 0x000fcc000bf06270 */
[----:B------:R-:W-:-:S13]  /*33d0*/  PLOP3.LUT P1, PT, PT, PT, UP0, 0x80, 0x0 ;  /* 0x000000000000781c */ /* 0x000fda0003f2f008 */
[----:B------:R-:W-:Y:S05]  /*33e0*/  @!P1 BRA `(.L_x_27) ;  /* 0x0000001000949947 */ /* 0x000fea0003800000 */
[----:B------:R-:W-:Y:S01]  /*33f0*/  IMAD.U32 R228, RZ, RZ, UR16 ;  /* 0x00000010ffe47e24 */ /* 0x000fe2000f8e00ff */
[----:B------:R-:W-:Y:S01]  /*3400*/  UMOV UR26, UR5 ;  /* 0x00000005001a7c82 */ /* 0x000fe20008000000 */
[----:B------:R-:W-:-:S05]  /*3410*/  ULDC UR32, c[0x0][0x50c] ;  /* 0x0001430000207ab9 */ /* 0x000fca0000000800 */
.L_x_35:
[----:B------:R-:W-:-:S06]  /*3420*/  UISETP.NE.AND UP0, UPT, UR27, 0x3, UPT ;  /* 0x000000031b00788c */ /* 0x000fcc000bf05270 */
[----:B------:R-:W-:-:S13]  /*3430*/  PLOP3.LUT P2, PT, PT, PT, UP0, 0x80, 0x0 ;  /* 0x000000000000781c */ /* 0x000fda0003f4f008 */
[----:B01---5:R-:W-:Y:S05]  /*3440*/  @!P2 BRA `(.L_x_28) ;  /* 0x000000000004a947 */ /* 0x023fea0003800000 */
[----:B------:R-:W-:Y:S01]  /*3450*/  BPT.TRAP 0x1 ;  /* 0x000000040000795c */ /* 0x000fe20000300000 */
.L_x_28:
[----:B------:R-:W-:Y:S01]  /*3460*/  ULEA UR9, UR19, UR12, 0x3 ;  /* 0x0000000c13097291 */ /* 0x000fe2000f8e183f */
[----:B------:R-:W-:-:S08]  /*3470*/  SHF.L.U32 R229, R227, 0x1f, RZ ;  /* 0x0000001fe3e57819 */ /* 0x000fd000000006ff */
[----:B------:R0:W1:Y:S01]  /*3480*/  SYNCS.PHASECHK.TRANS64.TRYWAIT P1, [UR9], R229 ;  /* 0x000000e5ff0075a7 */ /* 0x0000620008020149 */
[----:B------:R-:W-:Y:S05]  /*3490*/  @!P2 BRA `(.L_x_29) ;  /* 0x000000000004a947 */ /* 0x000fea0003800000 */
[----:B------:R-:W-:Y:S01]  /*34a0*/  BPT.TRAP 0x1 ;  /* 0x000000040000795c */ /* 0x000fe20000300000 */
.L_x_29:
[----:B-1----:R-:W-:Y:S05]  /*34b0*/  @P1 BRA `(.L_x_30) ;  /* 0x0000000000081947 */ /* 0x002fea0003800000 */
[----:B------:R-:W1:Y:S02]  /*34c0*/  SYNCS.PHASECHK.TRANS64.TRYWAIT P1, [UR9], R229 ;  /* 0x000000e5ff0075a7 */ /* 0x000e640008020149 */
[----:B-1----:R-:W-:Y:S05]  /*34d0*/  @!P1 BRA `(.L_x_31) ;  /* 0x000000d0007c9947 */ /* 0x002fea0003800000 */
.L_x_30:
[----:B------:R-:W-:Y:S01]  /*34e0*/  UIADD3 UR9, UR12, 0x180, URZ ;  /* 0x000001800c097890 */ /* 0x000fe2000fffe03f */
[----:B------:R-:W-:Y:S01]  /*34f0*/  WARPGROUP.ARRIVE ;  /* 0x00000000000079c5 */ /* 0x000fe20000000000 */
[----:B------:R-:W-:Y:S02]  /*3500*/  UIADD3 UR10, UR12, 0xb180, URZ ;  /* 0x0000b1800c0a7890 */ /* 0x000fe4000fffe03f */
[----:B------:R-:W-:Y:S02]  /*3510*/  UISETP.NE.AND UP0, UPT, UR7, URZ, UPT ;  /* 0x0000003f0700728c */ /* 0x000fe4000bf05270 */
[----:B------:R-:W-:Y:S02]  /*3520*/  USHF.R.U32.HI UR9, URZ, 0x4, UR9 ;  /* 0x000000043f097899 */ /* 0x000fe40008011609 */
[----:B------:R-:W-:Y:S02]  /*3530*/  USHF.R.U32.HI UR10, URZ, 0x4, UR10 ;  /* 0x000000043f0a7899 */ /* 0x000fe4000801160a */
[----:B------:R-:W-:-:S02]  /*3540*/  USEL UR8, UR8, URZ, !UP0 ;  /* 0x0000003f08087287 */ /* 0x000fc4000c000000 */
[----:B------:R-:W-:Y:S02]  /*3550*/  ULOP3.LUT UR9, UR9, 0x3fff, URZ, 0xc0, !UPT ;  /* 0x00003fff09097892 */ /* 0x000fe4000f8ec03f */
[----:B------:R-:W-:Y:S02]  /*3560*/  ULOP3.LUT UR10, UR10, 0x3fff, URZ, 0xc0, !UPT ;  /* 0x00003fff0a0a7892 */ /* 0x000fe4000f8ec03f */
[----:B------:R-:W-:Y:S02]  /*3570*/  UISETP.NE.U32.AND UP0, UPT, UR8, URZ, UPT ;  /* 0x0000003f0800728c */ /* 0x000fe4000bf05070 */
[----:B------:R-:W-:Y:S02]  /*3580*/  ULOP3.LUT UR8, UR9, 0x10000, URZ, 0xfc, !UPT ;  /* 0x0001000009087892 */ /* 0x000fe4000f8efc3f */
[----:B------:R-:W-:Y:S02]  /*3590*/  ULOP3.LUT UR10, UR10, 0x10000, URZ, 0xfc, !UPT ;  /* 0x000100000a0a7892 */ /* 0x000fe4000f8efc3f */
[----:B------:R-:W-:-:S02]  /*35a0*/  ULEA UR8, UR19, UR8, 0x8 ;  /* 0x0000000813087291 */ /* 0x000fc4000f8e403f */
[----:B------:R-:W-:Y:S01]  /*35b0*/  ULEA UR10, UR19, UR10, 0xa ;  /* 0x0000000a130a7291 */ /* 0x000fe2000f8e503f */
[----:B------:R-:W-:Y:S01]  /*35c0*/  UMOV UR9, 0x80000020 ;  /* 0x8000002000097882 */ /* 0x000fe20000000000 */
[----:B------:R-:W-:Y:S01]  /*35d0*/  UMOV UR11, 0x80000020 ;  /* 0x80000020000b7882 */ /* 0x000fe20000000000 */
[----:B------:R-:W-:-:S06]  /*35e0*/  UIADD3 UR6, UR6, 0x2, URZ ;  /* 0x0000000206067890 */ /* 0x000fcc000fffe03f */
[----:B------:R-:W-:Y:S01]  /*35f0*/  QGMMA.64x256x32.F32.E4M3.E4M3 R24, gdesc[UR8], R24, UP0 ;  /* 0x03e00000081879f3 */ /* 0x000fe2000bf00818 */
[----:B------:R-:W-:Y:S02]  /*3600*/  UIADD3 UR8, UR8, 0x2, URZ ;  /* 0x0000000208087890 */ /* 0x000fe4000fffe03f */
[----:B------:R-:W-:Y:S01]  /*3610*/  UIADD3 UR10, UR10, 0x2, URZ ;  /* 0x000000020a0a7890 */ /* 0x000fe2000fffe03f */
[----:B------:R-:W-:Y:S01]  /*3620*/  UMOV UR9, 0x80000020 ;  /* 0x8000002000097882 */ /* 0x000fe20000000000 */
[----:B------:R-:W-:Y:S01]  /*3630*/  UMOV UR11, 0x80000020 ;  /* 0x80000020000b7882 */ /* 0x000fe20000000000 */
[----:B------:R-:W-:-:S04]  /*3640*/  UISETP.NE.AND UP0, UPT, UR6, UR32, UPT ;  /* 0x000000200600728c */ /* 0x000fc8000bf05270 */
[----:B------:R-:W-:-:S06]  /*3650*/  USEL UR7, URZ, 0x1, UP0 ;  /* 0x000000013f077887 */ /* 0x000fcc0008000000 */
[----:B------:R-:W-:-:S12]  /*3660*/  ISETP.NE.AND P1, PT, RZ, UR7, PT ;  /* 0x00000007ff007c0c */ /* 0x000fd8000bf25270 */
[----:B------:R-:W-:Y:S03]  /*3670*/  QGMMA.64x256x32.F32.E4M3.E4M3 R24, gdesc[UR8], R24, gsb0 ;  /* 0x03e00000081879f3 */ /* 0x000fe60008000818 */
[----:B------:R-:W-:Y:S02]  /*3680*/  WARPGROUP.DEPBAR.LE gsb0, 0x1 ;  /* 0x00008000000079c5 */ /* 0x000fe40000010100 */
[----:B------:R-:W-:Y:S05]  /*3690*/  @!P1 BRA `(.L_x_32) ;  /* 0x0000000c00809947 */ /* 0x000fea0003800000 */
[----:B------:R-:W-:Y:S02]  /*36a0*/  WARPGROUP.DEPBAR.LE gsb0, 0x0 ;  /* 0x00008000000079c5 */ /* 0x000fe40000010000 */
[----:B------:R-:W-:-:S01]  /*36b0*/  FADD R226, R24, R226 ;  /* 0x000000e218e27221 */ /* 0x000fc20000000000 */
[----:B------:R-:W-:Y:S01]  /*36c0*/  FADD R225, R25, R225 ;  /* 0x000000e119e17221 */ /* 0x000fe20000000000 */
[----:B------:R1:W-:Y:S01]  /*36d0*/  STL [R1+0xa0], R227 ;  /* 0x0000a0e301007387 */ /* 0x0003e20000100800 */
[----:B------:R-:W-:-:S01]  /*36e0*/  FADD R224, R26, R224 ;  /* 0x000000e01ae07221 */ /* 0x000fc20000000000 */
[----:B------:R-:W-:Y:S01]  /*36f0*/  FADD R223, R27, R223 ;  /* 0x000000df1bdf7221 */ /* 0x000fe20000000000 */
[----:B------:R-:W-:-:S01]  /*3700*/  FADD R222, R28, R222 ;  /* 0x000000de1cde7221 */ /* 0x000fc20000000000 */
[----:B------:R-:W-:Y:S01]  /*3710*/  FADD R221, R29, R221 ;  /* 0x000000dd1ddd7221 */ /* 0x000fe20000000000 */
[----:B-1----:R-:W3:Y:S04]  /*3720*/  LDL.LU R227, [R1+0x30] ;  /* 0x0000300001e37983 */ /* 0x002ee80000300800 */
[----:B------:R1:W-:Y:S01]  /*3730*/  STL [R1+0xa4], R226 ;  /* 0x0000a4e201007387 */ /* 0x0003e20000100800 */
[----:B------:R-:W-:-:S01]  /*3740*/  FADD R220, R30, R220 ;  /* 0x000000dc1edc7221 */ /* 0x000fc20000000000 */
[----:B------:R-:W-:-:S02]  /*3750*/  FADD R219, R31, R219 ;  /* 0x000000db1fdb7221 */ /* 0x000fc40000000000 */
[----:B-1----:R-:W4:Y:S04]  /*3760*/  LDL.LU R226, [R1+0x2c] ;  /* 0x00002c0001e27983 */ /* 0x002f280000300800 */
[----:B------:R1:W-:Y:S01]  /*3770*/  STL [R1+0xa8], R225 ;  /* 0x0000a8e101007387 */ /* 0x0003e20000100800 */
[----:B------:R-:W-:-:S03]  /*3780*/  FADD R218, R32, R218 ;  /* 0x000000da20da7221 */ /* 0x000fc60000000000 */
[----:B-1----:R-:W2:Y:S04]  /*3790*/  LDL.LU R225, [R1+0x28] ;  /* 0x0000280001e17983 */ /* 0x002ea80000300800 */
        /* <DEDUP_REMOVED lines=9> */
[----:B------:R1:W-:Y:S04]  /*3830*/  STL [R1+0xb8], R221 ;  /* 0x0000b8dd01007387 */ /* 0x0003e80000100800 */
        /* <DEDUP_REMOVED lines=12> */
[----:B-1----:R-:W2:Y:S01]  /*3900*/  LDL.LU R215, [R1] ;  /* 0x0000000001d77983 */ /* 0x002ea20000300800 */
[----:B------:R-:W-:-:S01]  /*3910*/  FADD R214, R36, R214 ;  /* 0x000000d624d67221 */ /* 0x000fc20000000000 */
[----:B------:R-:W-:Y:S01]  /*3920*/  FADD R213, R37, R213 ;  /* 0x000000d525d57221 */ /* 0x000fe20000000000 */
[----:B------:R-:W-:-:S01]  /*3930*/  FADD R212, R38, R212 ;  /* 0x000000d426d47221 */ /* 0x000fc20000000000 */
[----:B------:R-:W-:Y:S01]  /*3940*/  FADD R211, R39, R211 ;  /* 0x000000d327d37221 */ /* 0x000fe20000000000 */
[----:B------:R-:W-:-:S01]  /*3950*/  FADD R210, R40, R210 ;  /* 0x000000d228d27221 */ /* 0x000fc20000000000 */
[----:B------:R-:W-:Y:S01]  /*3960*/  STL [R1+0xd4], R214 ;  /* 0x0000d4d601007387 */ /* 0x000fe20000100800 */
        /* <DEDUP_REMOVED lines=11> */
[----:B------:R1:W-:Y:S01]  /*3a20*/  STL [R1+0xe0], R211 ;  /* 0x0000e0d301007387 */ /* 0x0003e20000100800 */
[----:B------:R-:W-:-:S01]  /*3a30*/  FADD R200, R50, R200 ;  /* 0x000000c832c87221 */ /* 0x000fc20000000000 */
[----:B------:R-:W-:Y:S01]  /*3a40*/  FADD R199, R51, R199 ;  /* 0x000000c733c77221 */ /* 0x000fe20000000000 */
        /* <DEDUP_REMOVED lines=69> */
[----:B-----5:R-:W-:Y:S01]  /*3ea0*/  FADD R0, R121, R0 ;  /* 0x0000000079007221 */ /* 0x020fe20000000000 */
[----:B---3--:R-:W-:-:S01]  /*3eb0*/  FADD R227, R134, R227 ;  /* 0x000000e386e37221 */ /* 0x008fc20000000000 */
[----:B----4-:R-:W-:Y:S01]  /*3ec0*/  FADD R226, R133, R226 ;  /* 0x000000e285e27221 */ /* 0x010fe20000000000 */
[----:B--2---:R-:W-:-:S01]  /*3ed0*/  FADD R225, R132, R225 ;  /* 0x000000e184e17221 */ /* 0x004fc20000000000 */
        /* <DEDUP_REMOVED lines=9> */
[----:B------:R-:W-:-:S05]  /*3f70*/  FADD R215, R122, R215 ;  /* 0x000000d77ad77221 */ /* 0x000fca0000000000 */
[----:B------:R2:W-:Y:S04]  /*3f80*/  STL [R1], R215 ;  /* 0x000000d701007387 */ /* 0x0005e80000100800 */
[----:B------:R3:W-:Y:S04]  /*3f90*/  STL [R1+0x4], R216 ;  /* 0x000004d801007387 */ /* 0x0007e80000100800 */
        /* <DEDUP_REMOVED lines=8> */
[----:B-1----:R-:W4:Y:S04]  /*4020*/  LDL.LU R211, [R1+0x34] ;  /* 0x0000340001d37983 */ /* 0x002f280000300800 */
[----:B------:R1:W-:Y:S04]  /*4030*/  STL [R1+0x28], R225 ;  /* 0x000028e101007387 */ /* 0x0003e80000100800 */
[----:B------:R-:W4:Y:S04]  /*4040*/  LDL.LU R212, [R1+0x38] ;  /* 0x0000380001d47983 */ /* 0x000f280000300800 */
[----:B------:R1:W-:Y:S04]  /*4050*/  STL [R1+0x2c], R226 ;  /* 0x00002ce201007387 */ /* 0x0003e80000100800 */
[----:B------:R-:W4:Y:S04]  /*4060*/  LDL.LU R213, [R1+0x3c] ;  /* 0x00003c0001d57983 */ /* 0x000f280000300800 */
[----:B------:R1:W-:Y:S04]  /*4070*/  STL [R1+0x30], R227 ;  /* 0x000030e301007387 */ /* 0x0003e80000100800 */
[----:B------:R-:W4:Y:S04]  /*4080*/  LDL.LU R214, [R1+0x40] ;  /* 0x0000400001d67983 */ /* 0x000f280000300800 */
[----:B--2---:R-:W2:Y:S04]  /*4090*/  LDL.LU R215, [R1+0x44] ;  /* 0x0000440001d77983 */ /* 0x004ea80000300800 */
[----:B---3--:R-:W3:Y:S04]  /*40a0*/  LDL.LU R216, [R1+0x48] ;  /* 0x0000480001d87983 */ /* 0x008ee80000300800 */
[----:B----4-:R-:W4:Y:S04]  /*40b0*/  LDL.LU R217, [R1+0x4c] ;  /* 0x00004c0001d97983 */ /* 0x010f280000300800 */
[----:B0-----:R-:W4:Y:S04]  /*40c0*/  LDL.LU R218, [R1+0x50] ;  /* 0x0000500001da7983 */ /* 0x001f280000300800 */
[----:B------:R-:W4:Y:S04]  /*40d0*/  LDL.LU R219, [R1+0x54] ;  /* 0x0000540001db7983 */ /* 0x000f280000300800 */
[----:B------:R-:W4:Y:S04]  /*40e0*/  LDL.LU R220, [R1+0x58] ;  /* 0x0000580001dc7983 */ /* 0x000f280000300800 */
[----:B------:R-:W4:Y:S04]  /*40f0*/  LDL.LU R221, [R1+0x5c] ;  /* 0x00005c0001dd7983 */ /* 0x000f280000300800 */
[----:B------:R-:W4:Y:S04]  /*4100*/  LDL.LU R222, [R1+0x60] ;  /* 0x0000600001de7983 */ /* 0x000f280000300800 */
[----:B------:R-:W4:Y:S04]  /*4110*/  LDL.LU R223, [R1+0x64] ;  /* 0x0000640001df7983 */ /* 0x000f280000300800 */
[----:B------:R-:W4:Y:S04]  /*4120*/  LDL.LU R224, [R1+0x68] ;  /* 0x0000680001e07983 */ /* 0x000f280000300800 */
[----:B-1----:R-:W4:Y:S04]  /*4130*/  LDL.LU R225, [R1+0x6c] ;  /* 0x00006c0001e17983 */ /* 0x002f280000300800 */
[----:B------:R-:W4:Y:S04]  /*4140*/  LDL.LU R226, [R1+0x70] ;  /* 0x0000700001e27983 */ /* 0x000f280000300800 */
[----:B------:R-:W4:Y:S01]  /*4150*/  LDL.LU R227, [R1+0x74] ;  /* 0x0000740001e37983 */ /* 0x000f220000300800 */
[----:B------:R-:W-:-:S05]  /*4160*/  FADD R211, R135, R211 ;  /* 0x000000d387d37221 */ /* 0x000fca0000000000 */
[----:B------:R0:W-:Y:S01]  /*4170*/  STL [R1+0x34], R211 ;  /* 0x000034d301007387 */ /* 0x0001e20000100800 */
[----:B------:R-:W-:-:S03]  /*4180*/  FADD R212, R136, R212 ;  /* 0x000000d488d47221 */ /* 0x000fc60000000000 */
[----:B0-----:R1:W5:Y:S01]  /*4190*/  LDL.LU R211, [R1+0xe0] ;  /* 0x0000e00001d37983 */ /* 0x0013620000300800 */
[----:B------:R-:W-:-:S03]  /*41a0*/  FADD R213, R137, R213 ;  /* 0x000000d589d57221 */ /* 0x000fc60000000000 */
[----:B------:R0:W-:Y:S01]  /*41b0*/  STL [R1+0x38], R212 ;  /* 0x000038d401007387 */ /* 0x0001e20000100800 */
[----:B------:R-:W-:-:S01]  /*41c0*/  FADD R214, R138, R214 ;  /* 0x000000d68ad67221 */ /* 0x000fc20000000000 */
[----:B--2---:R-:W-:Y:S02]  /*41d0*/  FADD R215, R139, R215 ;  /* 0x000000d78bd77221 */ /* 0x004fe40000000000 */
[----:B0-----:R1:W5:Y:S01]  /*41e0*/  LDL.LU R212, [R1+0xdc] ;  /* 0x0000dc0001d47983 */ /* 0x0013620000300800 */
[----:B---3--:R-:W-:-:S03]  /*41f0*/  FADD R216, R140, R216 ;  /* 0x000000d88cd87221 */ /* 0x008fc60000000000 */
[----:B------:R0:W-:Y:S01]  /*4200*/  STL [R1+0x3c], R213 ;  /* 0x00003cd501007387 */ /* 0x0001e20000100800 */
[----:B----4-:R-:W-:-:S03]  /*4210*/  FADD R217, R141, R217 ;  /* 0x000000d98dd97221 */ /* 0x010fc60000000000 */
[----:B0-----:R1:W5:Y:S01]  /*4220*/  LDL.LU R213, [R1+0xd8] ;  /* 0x0000d80001d57983 */ /* 0x0013620000300800 */
[----:B------:R-:W-:-:S03]  /*4230*/  FADD R218, R142, R218 ;  /* 0x000000da8eda7221 */ /* 0x000fc60000000000 */
[----:B------:R0:W-:Y:S01]  /*4240*/  STL [R1+0x40], R214 ;  /* 0x000040d601007387 */ /* 0x0001e20000100800 */
[----:B------:R-:W-:-:S01]  /*4250*/  FADD R219, R143, R219 ;  /* 0x000000db8fdb7221 */ /* 0x000fc20000000000 */
[----:B------:R-:W-:Y:S02]  /*4260*/  FADD R220, R144, R220 ;  /* 0x000000dc90dc7221 */ /* 0x000fe40000000000 */
[----:B0-----:R1:W5:Y:S04]  /*4270*/  LDL.LU R214, [R1+0xd4] ;  /* 0x0000d40001d67983 */ /* 0x0013680000300800 */
[----:B------:R0:W-:Y:S01]  /*4280*/  STL [R1+0x44], R215 ;  /* 0x000044d701007387 */ /* 0x0001e20000100800 */
[----:B------:R-:W-:-:S01]  /*4290*/  FADD R221, R145, R221 ;  /* 0x000000dd91dd7221 */ /* 0x000fc20000000000 */
[----:B------:R-:W-:-:S02]  /*42a0*/  FADD R222, R146, R222 ;  /* 0x000000de92de7221 */ /* 0x000fc40000000000 */
[----:B0-----:R1:W5:Y:S04]  /*42b0*/  LDL.LU R215, [R1+0xd0] ;  /* 0x0000d00001d77983 */ /* 0x0013680000300800 */
[----:B------:R0:W-:Y:S01]  /*42c0*/  STL [R1+0x48], R216 ;  /* 0x000048d801007387 */ /* 0x0001e20000100800 */
[----:B------:R-:W-:-:S03]  /*42d0*/  FADD R223, R147, R223 ;  /* 0x000000df93df7221 */ /* 0x000fc60000000000 */
        /* <DEDUP_REMOVED lines=13> */
[----:B------:R0:W-:Y:S04]  /*43b0*/  STL [R1+0x5c], R221 ;  /* 0x00005cdd01007387 */ /* 0x0001e80000100800 */
        /* <DEDUP_REMOVED lines=12> */
[----:B0-----:R1:W5:Y:S01]  /*4480*/  LDL.LU R227, [R1+0xa0] ;  /* 0x0000a00001e37983 */ /* 0x0013620000300800 */
[----:B------:R-:W-:-:S05]  /*4490*/  UMOV UR6, URZ ;  /* 0x0000003f00067c82 */ /* 0x000fca0008000000 */
.L_x_32:
[----:B------:R-:W-:Y:S05]  /*44a0*/  @!P2 BRA `(.L_x_33) ;  /* 0x000000000004a947 */ /* 0x000fea0003800000 */
[----:B------:R-:W-:Y:S01]  /*44b0*/  BPT.TRAP 0x1 ;  /* 0x000000040000795c */ /* 0x000fe20000300000 */
.L_x_33:
[----:B-----5:R3:W-:Y:S04]  /*44c0*/  STL [R1+0xa0], R0 ;  /* 0x0000a00001007387 */ /* 0x0207e80000100800 */
[----:B---3--:R-:W3:Y:S01]  /*44d0*/  LDL R0, [R1+0x7c] ;  /* 0x00007c0001007983 */ /* 0x008ee20000100800 */
[----:B0-----:R-:W-:-:S05]  /*44e0*/  IMAD.U32 R229, RZ, RZ, UR26 ;  /* 0x0000001affe57e24 */ /* 0x001fca000f8e00ff */
[----:B------:R-:W-:-:S05]  /*44f0*/  @P0 LEA R229, R229, UR12, 0x3 ;  /* 0x0000000ce5e50c11 */ /* 0x000fca000f8e18ff */
[----:B------:R-:W-:Y:S01]  /*4500*/  @P0 VIADD R229, R229, 0x58 ;  /* 0x00000058e5e50836 */ /* 0x000fe20000000000 */
[----:B------:R-:W-:-:S06]  /*4510*/  UISETP.GT.U32.AND UP0, UPT, UR13, 0x1, UPT ;  /* 0x000000010d00788c */ /* 0x000fcc000bf04070 */
[----:B------:R-:W-:Y:S02]  /*4520*/  PLOP3.LUT P1, PT, PT, PT, UP0, 0x80, 0x0 ;  /* 0x000000000000781c */ /* 0x000fe40003f2f008 */
[----:B---3--:R-:W-:Y:S02]  /*4530*/  @P0 PRMT R229, R0, 0x654, R229 ;  /* 0x0000065400e50816 */ /* 0x008fe400000000e5 */
[----:B------:R0:W5:Y:S02]  /*4540*/  LDL.LU R0, [R1+0xa0] ;  /* 0x0000a00001007983 */ /* 0x0001640000300800 */
[----:B------:R0:W-:Y:S07]  /*4550*/  @P0 SYNCS.ARRIVE.TRANS64.RED.A1T0 RZ, [R229+URZ], RZ ;  /* 0x000000ffe5ff09a7 */ /* 0x0001ee000810043f */
[----:B------:R-:W-:Y:S05]  /*4560*/  @P1 BRA `(.L_x_34) ;  /* 0x0000000000041947 */ /* 0x000fea0003800000 */
[----:B------:R-:W-:Y:S01]  /*4570*/  BPT.TRAP 0x1 ;  /* 0x000000040000795c */ /* 0x000fe20000300000 */
.L_x_34:
[----:B------:R-:W-:Y:S01]  /*4580*/  UIADD3 UR19, UR19, 0x1, URZ ;  /* 0x0000000113137890 */ /* 0x000fe2000fffe03f */
[C---:B------:R-:W-:Y:S01]  /*4590*/  ISETP.GT.AND P1, PT, R228.reuse, 0x1, PT ;  /* 0x00000001e400780c */ /* 0x040fe20003f24270 */
[----:B------:R-:W-:Y:S01]  /*45a0*/  UIADD3 UR26, UR26, 0x1, URZ ;  /* 0x000000011a1a7890 */ /* 0x000fe2000fffe03f */
[----:B------:R-:W-:Y:S01]  /*45b0*/  VIADD R228, R228, 0xffffffff ;  /* 0xffffffffe4e47836 */ /* 0x000fe20000000000 */
[----:B------:R-:W-:Y:S02]  /*45c0*/  UISETP.NE.AND UP0, UPT, UR19, 0xb, UPT ;  /* 0x0000000b1300788c */ /* 0x000fe4000bf05270 */
[----:B------:R-:W-:Y:S02]  /*45d0*/  UISETP.NE.AND UP1, UPT, UR26, 0xb, UPT ;  /* 0x0000000b1a00788c */ /* 0x000fe4000bf25270 */
[----:B------:R-:W-:Y:S02]  /*45e0*/  USEL UR8, URZ, 0x1, UP0 ;  /* 0x000000013f087887 */ /* 0x000fe40008000000 */
[----:B------:R-:W-:-:S02]  /*45f0*/  USEL UR19, UR19, URZ, UP0 ;  /* 0x0000003f13137287 */ /* 0x000fc40008000000 */
[----:B------:R-:W-:Y:S02]  /*4600*/  USEL UR26, UR26, URZ, UP1 ;  /* 0x0000003f1a1a7287 */ /* 0x000fe40008800000 */
[----:B------:R-:W-:Y:S01]  /*4610*/  LOP3.LUT R227, R227, UR8, RZ, 0x3c, !PT ;  /* 0x00000008e3e37c12 */ /* 0x000fe2000f8e3cff */
[----:B------:R-:W-:Y:S01]  /*4620*/  UMOV UR8, 0x1 ;  /* 0x0000000100087882 */ /* 0x000fe20000000000 */
[----:B------:R-:W-:Y:S08]  /*4630*/  @P1 BRA `(.L_x_35) ;  /* 0xffffffec00781947 */ /* 0x000ff0000383ffff */
.L_x_27:
[----:B------:R-:W-:-:S04]  /*4640*/  UISETP.NE.AND UP0, UPT, UR6, URZ, UPT ;  /* 0x0000003f0600728c */ /* 0x000fc8000bf05270 */
[----:B------:R-:W-:-:S06]  /*4650*/  USEL UR6, URZ, 0x1, !UP0 ;  /* 0x000000013f067887 */ /* 0x000fcc000c000000 */
[----:B------:R-:W-:-:S13]  /*4660*/  ISETP.NE.AND P1, PT, RZ, UR6, PT ;  /* 0x00000006ff007c0c */ /* 0x000fda000bf25270 */
[----:B------:R-:W-:Y:S05]  /*4670*/  @!P1 BRA `(.L_x_36) ;  /* 0x0000000c00dc9947 */ /* 0x000fea0003800000 */
[----:B------:R-:W3:Y:S04]  /*4680*/  LDL.LU R227, [R1+0x74] ;  /* 0x0000740001e37983 */ /* 0x000ee80000300800 */
[----:B---3--:R3:W-:Y:S04]  /*4690*/  STL [R1+0xa0], R227 ;  /* 0x0000a0e301007387 */ /* 0x0087e80000100800 */
[----:B---3--:R-:W3:Y:S04]  /*46a0*/  LDL.LU R227, [R1+0x70] ;  /* 0x0000700001e37983 */ /* 0x008ee80000300800 */
        /* <DEDUP_REMOVED lines=55> */
[----:B---3--:R-:W3:Y:S01]  /*4a20*/  LDL.LU R227, [R1] ;  /* 0x0000000001e37983 */ /* 0x008ee20000300800 */
[----:B------:R-:W-:-:S02]  /*4a30*/  WARPGROUP.DEPBAR.LE gsb0, 0x0 ;  /* 0x00008000000079c5 */ /* 0x000fc40000010000 */
[----:B------:R-:W-:Y:S01]  /*4a40*/  FADD R226, R24, R226 ;  /* 0x000000e218e27221 */ /* 0x000fe20000000000 */
        /* <DEDUP_REMOVED lines=96> */
[----:B-----5:R-:W-:Y:S01]  /*5050*/  FADD R0, R121, R0 ;  /* 0x0000000079007221 */ /* 0x020fe20000000000 */
[----:B---3--:R-:W-:-:S05]  /*5060*/  FADD R227, R122, R227 ;  /* 0x000000e37ae37221 */ /* 0x008fca0000000000 */
[----:B------:R3:W-:Y:S04]  /*5070*/  STL [R1], R227 ;  /* 0x000000e301007387 */ /* 0x0007e80000100800 */
[----:B---3--:R-:W3:Y:S02]  /*5080*/  LDL.LU R227, [R1+0x110] ;  /* 0x0001100001e37983 */ /* 0x008ee40000300800 */
[----:B---3--:R-:W-:-:S05]  /*5090*/  FADD R227, R123, R227 ;  /* 0x000000e37be37221 */ /* 0x008fca0000000000 */
[----:B------:R3:W-:Y:S04]  /*50a0*/  STL [R1+0x4], R227 ;  /* 0x000004e301007387 */ /* 0x0007e80000100800 */
        /* <DEDUP_REMOVED lines=83> */
[----:B------:R3:W-:Y:S02]  /*55e0*/  STL [R1+0x74], R227 ;  /* 0x000074e301007387 */ /* 0x0007e40000100800 */
.L_x_36:
[----:B---3--:R-:W-:-:S04]  /*55f0*/  IMAD.U32 R227, RZ, RZ, UR31 ;  /* 0x0000001fffe37e24 */ /* 0x008fc8000f8e00ff */
[----:B------:R3:W-:Y:S01]  /*5600*/  SYNCS.ARRIVE.TRANS64.A1T0 RZ, [R227+UR29], RZ ;  /* 0x000000ffe3ff79a7 */ /* 0x0007e2000810001d */
[----:B------:R-:W-:Y:S02]  /*5610*/  WARPGROUP.DEPBAR.LE gsb0, 0x0 ;  /* 0x00008000000079c5 */ /* 0x000fe40000010000 */
[----:B------:R-:W4:Y:S02]  /*5620*/  LDC R24, c[0x0][0x28c] ;  /* 0x0000a300ff187b82 */ /* 0x000f240000000800 */
[----:B----4-:R-:W-:-:S13]  /*5630*/  ISETP.GE.AND P1, PT, R24, 0x1, PT ;  /* 0x000000011800780c */ /* 0x010fda0003f26270 */
[----:B---3--:R-:W-:Y:S05]  /*5640*/  @!P1 BRA `(.L_x_37) ;  /* 0x0000000000509947 */ /* 0x008fea0003800000 */
[----:B------:R-:W-:-:S06]  /*5650*/  UISETP.NE.AND UP0, UPT, UR27, 0x3, UPT ;  /* 0x000000031b00788c */ /* 0x000fcc000bf05270 */
[----:B------:R-:W-:-:S13]  /*5660*/  PLOP3.LUT P1, PT, PT, PT, UP0, 0x80, 0x0 ;  /* 0x000000000000781c */ /* 0x000fda0003f2f008 */
[----:B------:R-:W-:Y:S05]  /*5670*/  @!P1 BRA `(.L_x_38) ;  /* 0x0000000000049947 */ /* 0x000fea0003800000 */
[----:B------:R-:W-:Y:S01]  /*5680*/  BPT.TRAP 0x1 ;  /* 0x000000040000795c */ /* 0x000fe20000300000 */
.L_x_38:
[----:B------:R-:W3:Y:S01]  /*5690*/  LDL R227, [R1+0x7c] ;  /* 0x00007c0001e37983 */ /* 0x000ee20000100800 */
[----:B------:R-:W-:-:S05]  /*56a0*/  VOTEU.ANY UP0, P0 ;  /* 0x00000000003f7886 */ /* 0x000fca0000000100 */
[----:B------:R-:W-:Y:S02]  /*56b0*/  @UP0 UIADD3 UR6, UR16, UR5, URZ ;  /* 0x0000000510060290 */ /* 0x000fe4000fffe03f */
[----:B------:R-:W-:-:S04]  /*56c0*/  UISETP.GT.U32.AND UP0, UPT, UR13, 0x1, UPT ;  /* 0x000000010d00788c */ /* 0x000fc8000bf04070 */
[----:B------:R-:W-:Y:S02]  /*56d0*/  IMAD.U32 R24, RZ, RZ, UR6 ;  /* 0x00000006ff187e24 */ /* 0x000fe4000f8e00ff */
[----:B------:R-:W-:Y:S01]  /*56e0*/  IMAD.U32 R27, RZ, RZ, UR6 ;  /* 0x00000006ff1b7e24 */ /* 0x000fe2000f8e00ff */
[----:B------:R-:W-:Y:S01]  /*56f0*/  PLOP3.LUT P1, PT, PT, PT, UP0, 0x80, 0x0 ;  /* 0x000000000000781c */ /* 0x000fe20003f2f008 */
[----:B------:R-:W-:-:S05]  /*5700*/  @P0 IMAD.WIDE.U32 R24, R24, -0x45d1745d, RZ ;  /* 0xba2e8ba318180825 */ /* 0x000fca00078e00ff */
[----:B------:R-:W-:-:S05]  /*5710*/  @P0 SHF.R.U32.HI R24, RZ, 0x3, R25 ;  /* 0x00000003ff180819 */ /* 0x000fca0000011619 */
[----:B------:R-:W-:-:S05]  /*5720*/  @P0 IMAD R24, R24, -0xb, R27 ;  /* 0xfffffff518180824 */ /* 0x000fca00078e021b */
[----:B------:R-:W-:-:S05]  /*5730*/  @P0 LEA R24, R24, UR12, 0x3 ;  /* 0x0000000c18180c11 */ /* 0x000fca000f8e18ff */
[----:B------:R-:W-:-:S05]  /*5740*/  @P0 VIADD R24, R24, 0x58 ;  /* 0x0000005818180836 */ /* 0x000fca0000000000 */
[----:B---3--:R-:W-:-:S04]  /*5750*/  @P0 PRMT R24, R227, 0x654, R24 ;  /* 0x00000654e3180816 */ /* 0x008fc80000000018 */
[----:B------:R3:W-:Y:S01]  /*5760*/  @P0 SYNCS.ARRIVE.TRANS64.RED.A1T0 RZ, [R24+URZ], RZ ;  /* 0x000000ff18ff09a7 */ /* 0x0007e2000810043f */
[----:B------:R-:W-:Y:S05]  /*5770*/  @P1 BRA `(.L_x_37) ;  /* 0x0000000000041947 */ /* 0x000fea0003800000 */
[----:B------:R-:W-:Y:S01]  /*5780*/  BPT.TRAP 0x1 ;  /* 0x000000040000795c */ /* 0x000fe20000300000 */
.L_x_37:
[----:B------:R-:W4:Y:S01]  /*5790*/  S2R R25, SR_TID.X ;  /* 0x0000000000197919 */ /* 0x000f220000002100 */
[----:B---3--:R-:W-:Y:S01]  /*57a0*/  IMAD.U32 R24, RZ, RZ, UR30 ;  /* 0x0000001eff187e24 */ /* 0x008fe2000f8e00ff */
[----:B------:R-:W-:Y:S01]  /*57b0*/  UIADD3 UR5, UR28, UR5, URZ ;  /* 0x000000051c057290 */ /* 0x000fe2000fffe03f */
[----:B------:R-:W3:Y:S01]  /*57c0*/  LDC R35, c[0x0][0x288] ;  /* 0x0000a200ff237b82 */ /* 0x000ee20000000800 */
[----:B------:R-:W-:Y:S02]  /*57d0*/  UISETP.GE.U32.AND UP1, UPT, UR28, 0xb, UPT ;  /* 0x0000000b1c00788c */ /* 0x000fe4000bf26070 */
[----:B------:R-:W-:Y:S01]  /*57e0*/  SHF.L.U32 R24, R24, 0x1f, RZ ;  /* 0x0000001f18187819 */ /* 0x000fe200000006ff */
[----:B------:R-:W-:Y:S02]  /*57f0*/  UISETP.GT.U32.AND UP0, UPT, UR5, 0xa, UPT ;  /* 0x0000000a0500788c */ /* 0x000fe4000bf04070 */
[----:B------:R-:W-:Y:S01]  /*5800*/  UIMAD.WIDE.U32 UR6, UR5, -0x45d1745d, URZ ;  /* 0xba2e8ba3050678a5 */ /* 0x000fe2000f8e003f */
[----:B------:R-:W0:Y:S01]  /*5810*/  SYNCS.PHASECHK.TRANS64.TRYWAIT P1, [UR17+0x8], R24 ;  /* 0x00000818ff0075a7 */ /* 0x000e220008020151 */
[----:B------:R-:W-:-:S02]  /*5820*/  UISETP.LT.U32.AND UP0, UPT, UR28, 0xb, UP0 ;  /* 0x0000000b1c00788c */ /* 0x000fc40008701070 */
[----:B------:R-:W-:Y:S02]  /*5830*/  USHF.R.U32.HI UR6, URZ, 0x3, UR7 ;  /* 0x000000033f067899 */ /* 0x000fe40008011607 */
[----:B------:R-:W-:Y:S02]  /*5840*/  USEL UR8, URZ, 0x1, !UP0 ;  /* 0x000000013f087887 */ /* 0x000fe4000c000000 */
[----:B------:R-:W-:Y:S02]  /*5850*/  UIMAD UR5, UR6, -0xb, UR5 ;  /* 0xfffffff5060578a4 */ /* 0x000fe4000f8e0205 */
[----:B------:R-:W-:-:S04]  /*5860*/  ULOP3.LUT UR4, UR4, UR8, URZ, 0x3c, !UPT ;  /* 0x0000000804047292 */ /* 0x000fc8000f8e3c3f */
[----:B------:R-:W-:Y:S01]  /*5870*/  @UP1 ULOP3.LUT UR4, UR4, 0x1, UR6, 0x78, !UPT ;  /* 0x0000000104041892 */ /* 0x000fe2000f8e7806 */
[----:B----4-:R-:W-:-:S04]  /*5880*/  SHF.R.S32.HI R26, RZ, 0x1f, R25 ;  /* 0x0000001fff1a7819 */ /* 0x010fc80000011419 */
[----:B------:R-:W-:-:S04]  /*5890*/  LEA.HI R26, R26, R25, RZ, 0x7 ;  /* 0x000000191a1a7211 */ /* 0x000fc800078f38ff */
[----:B------:R-:W-:-:S05]  /*58a0*/  LOP3.LUT R26, R26, 0xffffff80, RZ, 0xc0, !PT ;  /* 0xffffff801a1a7812 */ /* 0x000fca00078ec0ff */
[----:B------:R-:W-:-:S05]  /*58b0*/  IMAD.IADD R26, R25, 0x1, -R26 ;  /* 0x00000001191a7824 */ /* 0x000fca00078e0a1a */
[----:B------:R-:W-:-:S04]  /*58c0*/  SHF.R.S32.HI R25, RZ, 0x1f, R26 ;  /* 0x0000001fff197819 */ /* 0x000fc8000001141a */
[----:B------:R-:W-:-:S04]  /*58d0*/  LEA.HI R25, R25, R26, RZ, 0x2 ;  /* 0x0000001a19197211 */ /* 0x000fc800078f10ff */
[----:B------:R-:W-:-:S05]  /*58e0*/  LOP3.LUT R25, R25, 0xfffffffc, RZ, 0xc0, !PT ;  /* 0xfffffffc19197812 */ /* 0x000fca00078ec0ff */
[----:B------:R-:W-:-:S04]  /*58f0*/  IMAD.IADD R40, R26, 0x1, -R25 ;  /* 0x000000011a287824 */ /* 0x000fc800078e0a19 */
[----:B------:R-:W-:Y:S01]  /*5900*/  IMAD.SHL.U32 R32, R40, 0x2, RZ ;  /* 0x0000000228207824 */ /* 0x000fe200078e00ff */
[----:B0--3--:R-:W-:Y:S06]  /*5910*/  @!P1 BRA `(.L_x_39) ;  /* 0x000000ac008c9947 */ /* 0x009fec0003800000 */
.L_x_332:
[----:B------:R3:W-:Y:S01]  /*5920*/  STL [R1+0xa4], R2 ;  /* 0x0000a40201007387 */ /* 0x0007e20000100800 */
[----:B------:R-:W-:Y:S01]  /*5930*/  ULDC UR8, c[0x0][0x284] ;  /* 0x0000a10000087ab9 */ /* 0x000fe20000000800 */
[----:B------:R-:W-:Y:S01]  /*5940*/  SHF.R.S32.HI R33, RZ, 0x1f, R32 ;  /* 0x0000001fff217819 */ /* 0x000fe20000011420 */
[----:B------:R-:W-:Y:S01]  /*5950*/  ULDC.64 UR6, c[0x0][0x5d0] ;  /* 0x0001740000067ab9 */ /* 0x000fe20000000a00 */
[----:B---3--:R-:W3:Y:S04]  /*5960*/  LDL.LU R2, [R1+0x8c] ;  /* 0x00008c0001027983 */ /* 0x008ee80000300800 */
[----:B-----5:R4:W-:Y:S04]  /*5970*/  STL [R1+0xa0], R0 ;  /* 0x0000a00001007387 */ /* 0x0209e80000100800 */
[----:B------:R-:W2:Y:S04]  /*5980*/  LDL R227, [R1+0x78] ;  /* 0x0000780001e37983 */ /* 0x000ea80000100800 */
[----:B----4-:R-:W4:Y:S01]  /*5990*/  LDL R0, [R1+0x88] ;  /* 0x0000880001007983 */ /* 0x010f220000100800 */
[----:B---3--:R-:W-:-:S03]  /*59a0*/  IMAD.SHL.U32 R37, R2, 0x100, RZ ;  /* 0x0000010002257824 */ /* 0x008fc600078e00ff */
[----:B------:R3:W5:Y:S01]  /*59b0*/  LDL.LU R2, [R1+0xa4] ;  /* 0x0000a40001027983 */ /* 0x0007620000300800 */
[----:B----4-:R-:W-:-:S03]  /*59c0*/  IMAD.SHL.U32 R34, R0, 0x40, RZ ;  /* 0x0000004000227824 */ /* 0x010fc600078e00ff */
[----:B------:R3:W5:Y:S02]  /*59d0*/  LDL.LU R0, [R1+0xa0] ;  /* 0x0000a00001007983 */ /* 0x0007640000300800 */
[----:B------:R-:W-:Y:S02]  /*59e0*/  ISETP.GE.AND P1, PT, R34, UR8, PT ;  /* 0x0000000822007c0c */ /* 0x000fe4000bf26270 */
[----:B--2---:R-:W-:Y:S02]  /*59f0*/  SHF.R.S32.HI R38, RZ, 0x1f, R227 ;  /* 0x0000001fff267819 */ /* 0x004fe400000114e3 */
[----:B------:R-:W-:Y:S01]  /*5a00*/  ISETP.GE.OR P1, PT, R37, R35, P1 ;  /* 0x000000232500720c */ /* 0x000fe20000f26670 */
[----:B0-----:R-:W-:-:S04]  /*5a10*/  IMAD.WIDE.U32 R24, R227, UR6, R32 ;  /* 0x00000006e3187c25 */ /* 0x001fc8000f8e0020 */
[----:B------:R-:W-:Y:S01]  /*5a20*/  IMAD R26, R38, UR6, RZ ;  /* 0x00000006261a7c24 */ /* 0x000fe2000f8e02ff */
[----:B------:R-:W-:Y:S02]  /*5a30*/  SHF.R.S32.HI R36, RZ, 0x1f, R37 ;  /* 0x0000001fff247819 */ /* 0x000fe40000011425 */
[----:B------:R-:W-:Y:S01]  /*5a40*/  IADD3 R24, P2, R37, R24, RZ ;  /* 0x0000001825187210 */ /* 0x000fe20007f5e0ff */
[----:B------:R-:W-:-:S05]  /*5a50*/  IMAD R27, R227, UR7, R26 ;  /* 0x00000007e31b7c24 */ /* 0x000fca000f8e021a */
[----:B------:R-:W-:Y:S01]  /*5a60*/  IADD3.X R25, R36, R25, R27, P2, !PT ;  /* 0x0000001924197210 */ /* 0x000fe200017fe41b */
[----:B---3--:R-:W-:Y:S06]  /*5a70*/  @P1 BRA `(.L_x_40) ;  /* 0x0000008c00cc1947 */ /* 0x008fec0003800000 */
[----:B------:R0:W-:Y:S01]  /*5a80*/  STL.64 [R1+0xa8], R4 ;  /* 0x0000a80401007387 */ /* 0x0001e20000100a00 */
[----:B------:R-:W2:Y:S01]  /*5a90*/  LDC.64 R28, c[0x0][0x5c8] ;  /* 0x00017200ff1c7b82 */ /* 0x000ea20000000a00 */
[----:B------:R-:W-:Y:S02]  /*5aa0*/  ULDC.64 UR6, c[0x0][0x5c0] ;  /* 0x0001700000067ab9 */ /* 0x000fe40000000a00 */
[----:B0-----:R-:W3:Y:S04]  /*5ab0*/  LDL.64 R4, [R1+0x90] ;  /* 0x0000900001047983 */ /* 0x001ee80000100a00 */
[----:B-----5:R0:W-:Y:S04]  /*5ac0*/  STL [R1+0xa4], R2 ;  /* 0x0000a40201007387 */ /* 0x0201e80000100800 */
[----:B0-----:R-:W3:Y:S04]  /*5ad0*/  LDL.LU R2, [R1+0x88] ;  /* 0x0000880001027983 */ /* 0x001ee80000300800 */
[----:B------:R0:W-:Y:S04]  /*5ae0*/  STL [R1+0xa0], R0 ;  /* 0x0000a00001007387 */ /* 0x0001e80000100800 */
[----:B0-----:R-:W4:Y:S01]  /*5af0*/  LDL R0, [R1+0x98] ;  /* 0x0000980001007983 */ /* 0x001f220000100800 */
[----:B---3--:R-:W-:-:S03]  /*5b00*/  IMAD.WIDE R30, R2, 0x40, R4 ;  /* 0x00000040021e7825 */ /* 0x008fc600078e0204 */
[----:B------:R0:W5:Y:S04]  /*5b10*/  LDL.LU.64 R4, [R1+0xa8] ;  /* 0x0000a80001047983 */ /* 0x0001680000300a00 */
[----:B------:R0:W5:Y:S01]  /*5b20*/  LDL.LU R2, [R1+0xa4] ;  /* 0x0000a40001027983 */ /* 0x0001620000300800 */
[-C--:B--2---:R-:W-:Y:S02]  /*5b30*/  IMAD R26, R31, R28.reuse, RZ ;  /* 0x0000001c1f1a7224 */ /* 0x084fe400078e02ff */
[----:B------:R-:W-:-:S04]  /*5b40*/  IMAD.WIDE.U32 R24, R30, R28, R24 ;  /* 0x0000001c1e187225 */ /* 0x000fc800078e0018 */
[----:B------:R-:W-:Y:S01]  /*5b50*/  IMAD R27, R30, R29, R26 ;  /* 0x0000001d1e1b7224 */ /* 0x000fe200078e021a */
[----:B------:R-:W-:Y:S01]  /*5b60*/  LEA R26, P1, R28, R24, 0x3 ;  /* 0x000000181c1a7211 */ /* 0x000fe200078218ff */
[----:B----4-:R-:W-:Y:S01]  /*5b70*/  IMAD.IADD R39, R0, 0x1, -R34 ;  /* 0x0000000100277824 */ /* 0x010fe200078e0a22 */
[----:B------:R-:W-:Y:S01]  /*5b80*/  IADD3 R24, P2, R24, UR6, RZ ;  /* 0x0000000618187c10 */ /* 0x000fe2000ff5e0ff */
[----:B------:R0:W5:Y:S01]  /*5b90*/  LDL.LU R0, [R1+0xa0] ;  /* 0x0000a00001007983 */ /* 0x0001620000300800 */
[----:B------:R-:W-:Y:S01]  /*5ba0*/  IMAD.IADD R27, R25, 0x1, R27 ;  /* 0x00000001191b7824 */ /* 0x000fe200078e021b */
[----:B------:R-:W-:-:S04]  /*5bb0*/  IADD3 R26, P4, R26, UR6, RZ ;  /* 0x000000061a1a7c10 */ /* 0x000fc8000ff9e0ff */
[----:B------:R-:W-:Y:S01]  /*5bc0*/  LEA.HI.X R29, R28, R27, R29, 0x3, P1 ;  /* 0x0000001b1c1d7211 */ /* 0x000fe200008f1c1d */
[----:B------:R-:W-:Y:S01]  /*5bd0*/  IMAD R28, R40, -0x2, R35 ;  /* 0xfffffffe281c7824 */ /* 0x000fe200078e0223 */
[----:B------:R-:W-:Y:S01]  /*5be0*/  FSETP.NEU.AND P1, PT, RZ, UR25, PT ;  /* 0x00000019ff007c0b */ /* 0x000fe2000bf2d000 */
[----:B------:R-:W-:Y:S01]  /*5bf0*/  BSSY B0, `(.L_x_40) ;  /* 0x00008db000007945 */ /* 0x000fe20003800000 */
[----:B------:R-:W-:Y:S02]  /*5c00*/  IADD3.X R25, R27, UR7, RZ, P2, !PT ;  /* 0x000000071b197c10 */ /* 0x000fe400097fe4ff */
[----:B------:R-:W-:Y:S01]  /*5c10*/  IADD3.X R27, R29, UR7, RZ, P4, !PT ;  /* 0x000000071d1b7c10 */ /* 0x000fe2000a7fe4ff */
[----:B------:R-:W-:-:S08]  /*5c20*/  IMAD.IADD R34, R28, 0x1, -R37 ;  /* 0x000000011c227824 */ /* 0x000fd000078e0a25 */
[----:B0-----:R-:W-:Y:S05]  /*5c30*/  @!P1 BRA `(.L_x_41) ;  /* 0x0000006800d89947 */ /* 0x001fea0003800000 */
[----:B------:R-:W-:Y:S01]  /*5c40*/  ULDC.64 UR6, c[0x0][0x5b8] ;  /* 0x00016e0000067ab9 */ /* 0x000fe20000000a00 */
[----:B------:R-:W-:Y:S01]  /*5c50*/  ULDC.64 UR8, c[0x0][0x5a8] ;  /* 0x00016a0000087ab9 */ /* 0x000fe20000000a00 */
[----:B------:R-:W-:Y:S01]  /*5c60*/  IMAD.WIDE.U32 R32, R227, UR6, R32 ;  /* 0x00000006e3207c25 */ /* 0x000fe2000f8e0020 */
[----:B------:R-:W-:Y:S03]  /*5c70*/  BSSY B1, `(.L_x_42) ;  /* 0x0000010000017945 */ /* 0x000fe60003800000 */
[----:B------:R-:W-:Y:S01]  /*5c80*/  IMAD R28, R38, UR6, RZ ;  /* 0x00000006261c7c24 */ /* 0x000fe2000f8e02ff */
[----:B------:R-:W-:-:S03]  /*5c90*/  IADD3 R32, P1, R37, R32, RZ ;  /* 0x0000002025207210 */ /* 0x000fc60007f3e0ff */
[----:B------:R-:W-:Y:S01]  /*5ca0*/  IMAD R29, R227, UR7, R28 ;  /* 0x00000007e31d7c24 */ /* 0x000fe2000f8e021c */
[----:B------:R-:W-:Y:S02]  /*5cb0*/  ULDC.64 UR6, c[0x0][0x5b0] ;  /* 0x00016c0000067ab9 */ /* 0x000fe40000000a00 */
[----:B------:R-:W-:Y:S02]  /*5cc0*/  IMAD R35, R31, UR6, RZ ;  /* 0x000000061f237c24 */ /* 0x000fe4000f8e02ff */
[----:B------:R-:W-:Y:S02]  /*5cd0*/  IADD3.X R33, R36, R33, R29, P1, !PT ;  /* 0x0000002124217210 */ /* 0x000fe40000ffe41d */
[----:B------:R-:W-:Y:S01]  /*5ce0*/  ISETP.GE.AND P1, PT, R39, 0x1, PT ;  /* 0x000000012700780c */ /* 0x000fe20003f26270 */
[C---:B------:R-:W-:Y:S02]  /*5cf0*/  IMAD R35, R30.reuse, UR7, R35 ;  /* 0x000000071e237c24 */ /* 0x040fe4000f8e0223 */
[----:B------:R-:W-:Y:S01]  /*5d00*/  IMAD.WIDE.U32 R28, R30, UR6, R32 ;  /* 0x000000061e1c7c25 */ /* 0x000fe2000f8e0020 */
[----:B------:R-:W-:-:S02]  /*5d10*/  ISETP.LT.OR P5, PT, R34, 0x1, !P1 ;  /* 0x000000012200780c */ /* 0x000fc40004fa1670 */
[----:B------:R-:W-:-:S04]  /*5d20*/  IADD3 R28, P2, R28, UR8, RZ ;  /* 0x000000081c1c7c10 */ /* 0x000fc8000ff5e0ff */
[--C-:B------:R-:W-:Y:S02]  /*5d30*/  IADD3.X R29, R29, UR9, R35.reuse, P2, !PT ;  /* 0x000000091d1d7c10 */ /* 0x100fe400097fe423 */
[----:B------:R-:W-:-:S05]  /*5d40*/  PRMT R35, RZ, 0x7610, R35 ;  /* 0x00007610ff237816 */ /* 0x000fca0000000023 */
[----:B------:R-:W-:Y:S05]  /*5d50*/  @P5 BRA `(.L_x_43) ;  /* 0x0000000000045947 */ /* 0x000fea0003800000 */
[----:B------:R0:W5:Y:S02]  /*5d60*/  LDG.E.U8 R35, desc[UR22][R28.64] ;  /* 0x000000161c237981 */ /* 0x000164000c1e1100 */
.L_x_43:
[----:B------:R-:W-:Y:S05]  /*5d70*/  BSYNC B1 ;  /* 0x0000000000017941 */ /* 0x000fea0003800000 */
.L_x_42:
[----:B-----5:R-:W-:Y:S01]  /*5d80*/  LOP3.LUT R35, R35, 0xff, RZ, 0xc0, !PT ;  /* 0x000000ff23237812 */ /* 0x020fe200078ec0ff */
[----:B------:R-:W-:Y:S01]  /*5d90*/  BSSY B1, `(.L_x_44) ;  /* 0x000000b000017945 */ /* 0x000fe20003800000 */
[----:B------:R-:W-:Y:S02]  /*5da0*/  ISETP.LT.OR P4, PT, R34, 0x2, !P1 ;  /* 0x000000022200780c */ /* 0x000fe40004f81670 */
[----:B------:R-:W-:-:S05]  /*5db0*/  F2FP.F16.E4M3.UNPACK_B R35, R35 ;  /* 0x00000023ff23723e */ /* 0x000fca00020006ff */
[----:B------:R-:W-:-:S05]  /*5dc0*/  HADD2.F32 R35, -RZ, R35.H0_H0 ;  /* 0x20000023ff237230 */ /* 0x000fca0000004100 */
[----:B------:R-:W-:-:S04]  /*5dd0*/  FMUL R35, R35, UR25 ;  /* 0x0000001923237c20 */ /* 0x000fc80008400000 */
[----:B------:R-:W-:-:S05]  /*5de0*/  FFMA R35, R226, UR24, R35 ;  /* 0x00000018e2237c23 */ /* 0x000fca0008000023 */
[----:B------:R-:W-:Y:S02]  /*5df0*/  F2FP.SATFINITE.E4M3.F32.PACK_AB_MERGE_C R37, RZ, R35, RZ ;  /* 0x00000023ff25723e */ /* 0x000fe400048070ff */
[----:B------:R-:W-:-:S03]  /*5e00*/  PRMT R35, RZ, 0x7610, R35 ;  /* 0x00007610ff237816 */ /* 0x000fc60000000023 */
[----:B------:R2:W-:Y:S01]  /*5e10*/  @!P5 STG.E.U8 desc[UR22][R24.64], R37 ;  /* 0x000000251800d986 */ /* 0x0005e2000c101116 */
[----:B------:R-:W-:Y:S05]  /*5e20*/  @P4 BRA `(.L_x_45) ;  /* 0x0000000000044947 */ /* 0x000fea0003800000 */
[----:B------:R3:W5:Y:S02]  /*5e30*/  LDG.E.U8 R35, desc[UR22][R28.64+0x1] ;  /* 0x000001161c237981 */ /* 0x000764000c1e1100 */
.L_x_45:
[----:B------:R-:W-:Y:S05]  /*5e40*/  BSYNC B1 ;  /* 0x0000000000017941 */ /* 0x000fea0003800000 */
.L_x_44:
[----:B-----5:R-:W-:Y:S01]  /*5e50*/  LOP3.LUT R35, R35, 0xff, RZ, 0xc0, !PT ;  /* 0x000000ff23237812 */ /* 0x020fe200078ec0ff */
[----:B------:R-:W-:Y:S01]  /*5e60*/  BSSY B1, `(.L_x_46) ;  /* 0x0000013000017945 */ /* 0x000fe20003800000 */
[----:B--2---:R-:W-:Y:S02]  /*5e70*/  IADD3 R37, P2, R30, 0x8, RZ ;  /* 0x000000081e257810 */ /* 0x004fe40007f5e0ff */
[----:B------:R-:W-:-:S03]  /*5e80*/  F2FP.F16.E4M3.UNPACK_B R35, R35 ;  /* 0x00000023ff23723e */ /* 0x000fc600020006ff */
[----:B------:R-:W-:Y:S01]  /*5e90*/  IMAD.X R31, RZ, RZ, R31, P2 ;  /* 0x000000ffff1f7224 */ /* 0x000fe200010e061f */
[----:B------:R-:W-:Y:S01]  /*5ea0*/  ISETP.GE.AND P2, PT, R39, 0x9, PT ;  /* 0x000000092700780c */ /* 0x000fe20003f46270 */
[----:B------:R-:W-:Y:S02]  /*5eb0*/  HADD2.F32 R35, -RZ, R35.H0_H0 ;  /* 0x20000023ff237230 */ /* 0x000fe40000004100 */
[----:B------:R-:W-:Y:S01]  /*5ec0*/  IMAD R36, R31, UR6, RZ ;  /* 0x000000061f247c24 */ /* 0x000fe2000f8e02ff */
[----:B------:R-:W-:Y:S01]  /*5ed0*/  ISETP.LT.OR P5, PT, R34, 0x1, !P2 ;  /* 0x000000012200780c */ /* 0x000fe200057a1670 */
[----:B------:R-:W-:-:S04]  /*5ee0*/  IMAD.WIDE.U32 R32, R37, UR6, R32 ;  /* 0x0000000625207c25 */ /* 0x000fc8000f8e0020 */
[----:B------:R-:W-:Y:S01]  /*5ef0*/  FMUL R30, R35, UR25 ;  /* 0x00000019231e7c20 */ /* 0x000fe20008400000 */
[----:B------:R-:W-:-:S03]  /*5f00*/  IMAD R37, R37, UR7, R36 ;  /* 0x0000000725257c24 */ /* 0x000fc6000f8e0224 */
[----:B------:R-:W-:Y:S01]  /*5f10*/  FFMA R225, R225, UR24, R30 ;  /* 0x00000018e1e17c23 */ /* 0x000fe2000800001e */
[----:B------:R-:W-:Y:S02]  /*5f20*/  IADD3 R30, P6, R32, UR8, RZ ;  /* 0x00000008201e7c10 */ /* 0x000fe4000ffde0ff */
[----:B------:R-:W-:Y:S02]  /*5f30*/  PRMT R32, RZ, 0x7610, R32 ;  /* 0x00007610ff207816 */ /* 0x000fe40000000020 */
[----:B------:R-:W-:Y:S02]  /*5f40*/  F2FP.SATFINITE.E4M3.F32.PACK_AB_MERGE_C R225, RZ, R225, RZ ;  /* 0x000000e1ffe1723e */ /* 0x000fe400048070ff */
[----:B------:R-:W-:-:S03]  /*5f50*/  IADD3.X R31, R33, UR9, R37, P6, !PT ;  /* 0x00000009211f7c10 */ /* 0x000fc6000b7fe425 */
[----:B------:R2:W-:Y:S01]  /*5f60*/  @!P4 STG.E.U8 desc[UR22][R24.64+0x1], R225 ;  /* 0x000001e11800c986 */ /* 0x0005e2000c101116 */
[----:B------:R-:W-:Y:S05]  /*5f70*/  @P5 BRA `(.L_x_47) ;  /* 0x0000000000045947 */ /* 0x000fea0003800000 */
[----:B------:R4:W5:Y:S02]  /*5f80*/  LDG.E.U8 R32, desc[UR22][R30.64] ;  /* 0x000000161e207981 */ /* 0x000964000c1e1100 */
.L_x_47:
[----:B------:R-:W-:Y:S05]  /*5f90*/  BSYNC B1 ;  /* 0x0000000000017941 */ /* 0x000fea0003800000 */
.L_x_46:
[----:B-----5:R-:W-:Y:S01]  /*5fa0*/  LOP3.LUT R32, R32, 0xff, RZ, 0xc0, !PT ;  /* 0x000000ff20207812 */ /* 0x020fe200078ec0ff */
[----:B------:R-:W-:Y:S01]  /*5fb0*/  BSSY B1, `(.L_x_48) ;  /* 0x000000b000017945 */ /* 0x000fe20003800000 */
[----:B------:R-:W-:Y:S02]  /*5fc0*/  ISETP.LT.OR P4, PT, R34, 0x2, !P2 ;  /* 0x000000022200780c */ /* 0x000fe40005781670 */
[----:B------:R-:W-:-:S05]  /*5fd0*/  F2FP.F16.E4M3.UNPACK_B R32, R32 ;  /* 0x00000020ff20723e */ /* 0x000fca00020006ff */
[----:B------:R-:W-:-:S05]  /*5fe0*/  HADD2.F32 R32, -RZ, R32.H0_H0 ;  /* 0x20000020ff207230 */ /* 0x000fca0000004100 */
[----:B------:R-:W-:Y:S01]  /*5ff0*/  FMUL R33, R32, UR25 ;  /* 0x0000001920217c20 */ /* 0x000fe20008400000 */
[----:B------:R-:W-:-:S03]  /*6000*/  PRMT R32, RZ, 0x7610, R32 ;  /* 0x00007610ff207816 */ /* 0x000fc60000000020 */
[----:B------:R-:W-:-:S05]  /*6010*/  FFMA R33, R224, UR24, R33 ;  /* 0x00000018e0217c23 */ /* 0x000fca0008000021 */
[----:B------:R-:W-:-:S05]  /*6020*/  F2FP.SATFINITE.E4M3.F32.PACK_AB_MERGE_C R33, RZ, R33, RZ ;  /* 0x00000021ff21723e */ /* 0x000fca00048070ff */
[----:B------:R0:W-:Y:S01]  /*6030*/  @!P5 STG.E.U8 desc[UR22][R26.64], R33 ;  /* 0x000000211a00d986 */ /* 0x0001e2000c101116 */
[----:B------:R-:W-:Y:S05]  /*6040*/  @P4 BRA `(.L_x_49) ;  /* 0x0000000000044947 */ /* 0x000fea0003800000 */
[----:B------:R0:W5:Y:S02]  /*6050*/  LDG.E.U8 R32, desc[UR22][R30.64+0x1] ;  /* 0x000001161e207981 */ /* 0x000164000c1e1100 */
.L_x_49:
[----:B------:R-:W-:Y:S05]  /*6060*/  BSYNC B1 ;  /* 0x0000000000017941 */ /* 0x000fea0003800000 */
.L_x_48:
[----:B-----5:R-:W-:Y:S01]  /*6070*/  LOP3.LUT R32, R32, 0xff, RZ, 0xc0, !PT ;  /* 0x000000ff20207812 */ /* 0x020fe200078ec0ff */
[----:B------:R-:W-:Y:S01]  /*6080*/  BSSY B1, `(.L_x_50) ;  /* 0x000000b000017945 */ /* 0x000fe20003800000 */
[----:B------:R-:W-:Y:S02]  /*6090*/  ISETP.LT.OR P5, PT, R34, 0x9, !P1 ;  /* 0x000000092200780c */ /* 0x000fe40004fa1670 */
[----:B------:R-:W-:-:S05]  /*60a0*/  F2FP.F16.E4M3.UNPACK_B R32, R32 ;  /* 0x00000020ff20723e */ /* 0x000fca00020006ff */
[----:B------:R-:W-:-:S05]  /*60b0*/  HADD2.F32 R32, -RZ, R32.H0_H0 ;  /* 0x20000020ff207230 */ /* 0x000fca0000004100 */
[----:B------:R-:W-:-:S04]  /*60c0*/  FMUL R32, R32, UR25 ;  /* 0x0000001920207c20 */ /* 0x000fc80008400000 */
[----:B------:R-:W-:-:S05]  /*60d0*/  FFMA R32, R223, UR24, R32 ;  /* 0x00000018df207c23 */ /* 0x000fca0008000020 */
[----:B0-----:R-:W-:Y:S02]  /*60e0*/  F2FP.SATFINITE.E4M3.F32.PACK_AB_MERGE_C R33, RZ, R32, RZ ;  /* 0x00000020ff21723e */ /* 0x001fe400048070ff */
[----:B------:R-:W-:-:S03]  /*60f0*/  PRMT R32, RZ, 0x7610, R32 ;  /* 0x00007610ff207816 */ /* 0x000fc60000000020 */
[----:B------:R0:W-:Y:S01]  /*6100*/  @!P4 STG.E.U8 desc[UR22][R26.64+0x1], R33 ;  /* 0x000001211a00c986 */ /* 0x0001e2000c101116 */
[----:B------:R-:W-:Y:S05]  /*6110*/  @P5 BRA `(.L_x_51) ;  /* 0x0000000000045947 */ /* 0x000fea0003800000 */
[----:B------:R0:W5:Y:S02]  /*6120*/  LDG.E.U8 R32, desc[UR22][R28.64+0x8] ;  /* 0x000008161c207981 */ /* 0x000164000c1e1100 */
.L_x_51:
[----:B------:R-:W-:Y:S05]  /*6130*/  BSYNC B1 ;  /* 0x0000000000017941 */ /* 0x000fea0003800000 */
.L_x_50:
[----:B-----5:R-:W-:Y:S01]  /*6140*/  LOP3.LUT R32, R32, 0xff, RZ, 0xc0, !PT ;  /* 0x000000ff20207812 */ /* 0x020fe200078ec0ff */
[----:B------:R-:W-:Y:S01]  /*6150*/  BSSY B1, `(.L_x_52) ;  /* 0x000000b000017945 */ /* 0x000fe20003800000 */
[----:B------:R-:W-:Y:S02]  /*6160*/  ISETP.LT.OR P4, PT, R34, 0xa, !P1 ;  /* 0x0000000a2200780c */ /* 0x000fe40004f81670 */
[----:B------:R-:W-:-:S05]  /*6170*/  F2FP.F16.E4M3.UNPACK_B R32, R32 ;  /* 0x00000020ff20723e */ /* 0x000fca00020006ff */
[----:B------:R-:W-:-:S05]  /*6180*/  HADD2.F32 R32, -RZ, R32.H0_H0 ;  /* 0x20000020ff207230 */ /* 0x000fca0000004100 */
[----:B0-----:R-:W-:Y:S01]  /*6190*/  FMUL R33, R32, UR25 ;  /* 0x0000001920217c20 */ /* 0x001fe20008400000 */
[----:B------:R-:W-:-:S03]  /*61a0*/  PRMT R32, RZ, 0x7610, R32 ;  /* 0x00007610ff207816 */ /* 0x000fc60000000020 */
[----:B------:R-:W-:-:S05]  /*61b0*/  FFMA R33, R222, UR24, R33 ;  /* 0x00000018de217c23 */ /* 0x000fca0008000021 */
[----:B------:R-:W-:-:S05]  /*61c0*/  F2FP.SATFINITE.E4M3.F32.PACK_AB_MERGE_C R33, RZ, R33, RZ ;  /* 0x00000021ff21723e */ /* 0x000fca00048070ff */
[----:B------:R0:W-:Y:S01]  /*61d0*/  @!P5 STG.E.U8 desc[UR22][R24.64+0x8], R33 ;  /* 0x000008211800d986 */ /* 0x0001e2000c101116 */
[----:B------:R-:W-:Y:S05]  /*61e0*/  @P4 BRA `(.L_x_53) ;  /* 0x0000000000044947 */ /* 0x000fea0003800000 */
[----:B------:R0:W5:Y:S02]  /*61f0*/  LDG.E.U8 R32, desc[UR22][R28.64+0x9] ;  /* 0x000009161c207981 */ /* 0x000164000c1e1100 */
.L_x_53:
[----:B------:R-:W-:Y:S05]  /*6200*/  BSYNC B1 ;  /* 0x0000000000017941 */ /* 0x000fea0003800000 */
.L_x_52:
        /* <DEDUP_REMOVED lines=12> */
.L_x_55:
[----:B------:R-:W-:Y:S05]  /*62d0*/  BSYNC B1 ;  /* 0x0000000000017941 */ /* 0x000fea0003800000 */
.L_x_54:
        /* <DEDUP_REMOVED lines=12> */
.L_x_57:
[----:B------:R-:W-:Y:S05]  /*63a0*/  BSYNC B1 ;  /* 0x0000000000017941 */ /* 0x000fea0003800000 */
.L_x_56:
        /* <DEDUP_REMOVED lines=12> */
.L_x_59:
[----:B------:R-:W-:Y:S05]  /*6470*/  BSYNC B1 ;  /* 0x0000000000017941 */ /* 0x000fea0003800000 */
.L_x_58:
        /* <DEDUP_REMOVED lines=12> */
.L_x_61:
[----:B------:R-:W-:Y:S05]  /*6540*/  BSYNC B1 ;  /* 0x0000000000017941 */ /* 0x000fea0003800000 */
.L_x_60:
        /* <DEDUP_REMOVED lines=12> */
.L_x_63:
[----:B------:R-:W-:Y:S05]  /*6610*/  BSYNC B1 ;  /* 0x0000000000017941 */ /* 0x000fea0003800000 */
.L_x_62:
        /* <DEDUP_REMOVED lines=12> */
.L_x_65:
[----:B------:R-:W-:Y:S05]  /*66e0*/  BSYNC B1 ;  /* 0x0000000000017941 */ /* 0x000fea0003800000 */
.L_x_64:
        /* <DEDUP_REMOVED lines=12> */
.L_x_67:
[----:B------:R-:W-:Y:S05]  /*67b0*/  BSYNC B1 ;  /* 0x0000000000017941 */ /* 0x000fea0003800000 */
.L_x_66:
        /* <DEDUP_REMOVED lines=12> */
.L_x_69:
[----:B------:R-:W-:Y:S05]  /*6880*/  BSYNC B1 ;  /* 0x0000000000017941 */ /* 0x000fea0003800000 */
.L_x_68:
        /* <DEDUP_REMOVED lines=12> */
.L_x_71:
[----:B------:R-:W-:Y:S05]  /*6950*/  BSYNC B1 ;  /* 0x0000000000017941 */ /* 0x000fea0003800000 */
.L_x_70:
        /* <DEDUP_REMOVED lines=12> */
.L_x_73:
[----:B------:R-:W-:Y:S05]  /*6a20*/  BSYNC B1 ;  /* 0x0000000000017941 */ /* 0x000fea0003800000 */
.L_x_72:
        /* <DEDUP_REMOVED lines=12> */
.L_x_75:
[----:B------:R-:W-:Y:S05]  /*6af0*/  BSYNC B1 ;  /* 0x0000000000017941 */ /* 0x000fea0003800000 */
.L_x_74:
        /* <DEDUP_REMOVED lines=12> */
.L_x_77:
[----:B------:R-:W-:Y:S05]  /*6bc0*/  BSYNC B1 ;  /* 0x0000000000017941 */ /* 0x000fea0003800000 */
.L_x_76:
        /* <DEDUP_REMOVED lines=12> */
.L_x_79:
[----:B------:R-:W-:Y:S05]  /*6c90*/  BSYNC B1 ;  /* 0x0000000000017941 */ /* 0x000fea0003800000 */
.L_x_78:
        /* <DEDUP_REMOVED lines=12> */
.L_x_81:
[----:B------:R-:W-:Y:S05]  /*6d60*/  BSYNC B1 ;  /* 0x0000000000017941 */ /* 0x000fea0003800000 */
.L_x_80:
        /* <DEDUP_REMOVED lines=12> */
.L_x_83:
[----:B------:R-:W-:Y:S05]  /*6e30*/  BSYNC B1 ;  /* 0x0000000000017941 */ /* 0x000fea0003800000 */
.L_x_82:
        /* <DEDUP_REMOVED lines=12> */
.L_x_85:
[----:B------:R-:W-:Y:S05]  /*6f00*/  BSYNC B1 ;  /* 0x0000000000017941 */ /* 0x000fea0003800000 */
.L_x_84:
        /* <DEDUP_REMOVED lines=12> */
.L_x_87:
[----:B------:R-:W-:Y:S05]  /*6fd0*/  BSYNC B1 ;  /* 0x0000000000017941 */ /* 0x000fea0003800000 */
.L_x_86:
        /* <DEDUP_REMOVED lines=12> */
.L_x_89:
[----:B------:R-:W-:Y:S05]  /*70a0*/  BSYNC B1 ;  /* 0x0000000000017941 */ /* 0x000fea0003800000 */
.L_x_88:
        /* <DEDUP_REMOVED lines=12> */
.L_x_91:
[----:B------:R-:W-:Y:S05]  /*7170*/  BSYNC B1 ;  /* 0x0000000000017941 */ /* 0x000fea0003800000 */
.L_x_90:
        /* <DEDUP_REMOVED lines=12> */
.L_x_93:
[----:B------:R-:W-:Y:S05]  /*7240*/  BSYNC B1 ;  /* 0x0000000000017941 */ /* 0x000fea0003800000 */
.L_x_92:
        /* <DEDUP_REMOVED lines=12> */
.L_x_95:
[----:B------:R-:W-:Y:S05]  /*7310*/  BSYNC B1 ;  /* 0x0000000000017941 */ /* 0x000fea0003800000 */
.L_x_94:
        /* <DEDUP_REMOVED lines=12> */
.L_x_97:
[----:B------:R-:W-:Y:S05]  /*73e0*/  BSYNC B1 ;  /* 0x0000000000017941 */ /* 0x000fea0003800000 */
.L_x_96:
        /* <DEDUP_REMOVED lines=12> */
.L_x_99:
[----:B------:R-:W-:Y:S05]  /*74b0*/  BSYNC B1 ;  /* 0x0000000000017941 */ /* 0x000fea0003800000 */
.L_x_98:
        /* <DEDUP_REMOVED lines=12> */
.L_x_101:
[----:B------:R-:W-:Y:S05]  /*7580*/  BSYNC B1 ;  /* 0x0000000000017941 */ /* 0x000fea0003800000 */
.L_x_100:
        /* <DEDUP_REMOVED lines=12> */
.L_x_103:
[----:B------:R-:W-:Y:S05]  /*7650*/  BSYNC B1 ;  /* 0x0000000000017941 */ /* 0x000fea0003800000 */
.L_x_102:
        /* <DEDUP_REMOVED lines=12> */
.L_x_105:
[----:B------:R-:W-:Y:S05]  /*7720*/  BSYNC B1 ;  /* 0x0000000000017941 */ /* 0x000fea0003800000 */
.L_x_104:
        /* <DEDUP_REMOVED lines=12> */
.L_x_107:
[----:B------:R-:W-:Y:S05]  /*77f0*/  BSYNC B1 ;  /* 0x0000000000017941 */ /* 0x000fea0003800000 */
.L_x_106:
        /* <DEDUP_REMOVED lines=12> */
.L_x_109:
[----:B------:R-:W-:Y:S05]  /*78c0*/  BSYNC B1 ;  /* 0x0000000000017941 */ /* 0x000fea0003800000 */
.L_x_108:
        /* <DEDUP_REMOVED lines=12> */
.L_x_111:
[----:B------:R-:W-:Y:S05]  /*7990*/  BSYNC B1 ;  /* 0x0000000000017941 */ /* 0x000fea0003800000 */
.L_x_110:
        /* <DEDUP_REMOVED lines=12> */
.L_x_113:
[----:B------:R-:W-:Y:S05]  /*7a60*/  BSYNC B1 ;  /* 0x0000000000017941 */ /* 0x000fea0003800000 */
.L_x_112:
        /* <DEDUP_REMOVED lines=12> */
.L_x_115:
[----:B------:R-:W-:Y:S05]  /*7b30*/  BSYNC B1 ;  /* 0x0000000000017941 */ /* 0x000fea0003800000 */
.L_x_114:
        /* <DEDUP_REMOVED lines=12> */
.L_x_117:
[----:B------:R-:W-:Y:S05]  /*7c00*/  BSYNC B1 ;  /* 0x0000000000017941 */ /* 0x000fea0003800000 */
.L_x_116:
        /* <DEDUP_REMOVED lines=12> */
.L_x_119:
[----:B------:R-:W-:Y:S05]  /*7cd0*/  BSYNC B1 ;  /* 0x0000000000017941 */ /* 0x000fea0003800000 */
.L_x_118:
        /* <DEDUP_REMOVED lines=12> */
.L_x_121:
[----:B------:R-:W-:Y:S05]  /*7da0*/  BSYNC B1 ;  /* 0x0000000000017941 */ /* 0x000fea0003800000 */
.L_x_120:
        /* <DEDUP_REMOVED lines=12> */
.L_x_123:
[----:B------:R-:W-:Y:S05]  /*7e70*/  BSYNC B1 ;  /* 0x0000000000017941 */ /* 0x000fea0003800000 */
.L_x_122:
        /* <DEDUP_REMOVED lines=12> */
.L_x_125:
[----:B------:R-:W-:Y:S05]  /*7f40*/  BSYNC B1 ;  /* 0x0000000000017941 */ /* 0x000fea0003800000 */
.L_x_124:
        /* <DEDUP_REMOVED lines=12> */
.L_x_127:
[----:B------:R-:W-:Y:S05]  /*8010*/  BSYNC B1 ;  /* 0x0000000000017941 */ /* 0x000fea0003800000 */
.L_x_126:
        /* <DEDUP_REMOVED lines=12> */
.L_x_129:
[----:B------:R-:W-:Y:S05]  /*80e0*/  BSYNC B1 ;  /* 0x0000000000017941 */ /* 0x000fea0003800000 */
.L_x_128:
        /* <DEDUP_REMOVED lines=12> */
.L_x_131:
[----:B------:R-:W-:Y:S05]  /*81b0*/  BSYNC B1 ;  /* 0x0000000000017941 */ /* 0x000fea0003800000 */
.L_x_130:
        /* <DEDUP_REMOVED lines=12> */
.L_x_133:
[----:B------:R-:W-:Y:S05]  /*8280*/  BSYNC B1 ;  /* 0x0000000000017941 */ /* 0x000fea0003800000 */
.L_x_132:
        /* <DEDUP_REMOVED lines=12> */
.L_x_135:
[----:B------:R-:W-:Y:S05]  /*8350*/  BSYNC B1 ;  /* 0x0000000000017941 */ /* 0x000fea0003800000 */
.L_x_134:
        /* <DEDUP_REMOVED lines=12> */
.L_x_137:
[----:B------:R-:W-:Y:S05]  /*8420*/  BSYNC B1 ;  /* 0x0000000000017941 */ /* 0x000fea0003800000 */
.L_x_136:
        /* <DEDUP_REMOVED lines=12> */
.L_x_139:
[----:B------:R-:W-:Y:S05]  /*84f0*/  BSYNC B1 ;  /* 0x0000000000017941 */ /* 0x000fea0003800000 */
.L_x_138:
        /* <DEDUP_REMOVED lines=12> */
.L_x_141:
[----:B------:R-:W-:Y:S05]  /*85c0*/  BSYNC B1 ;  /* 0x0000000000017941 */ /* 0x000fea0003800000 */
.L_x_140:
        /* <DEDUP_REMOVED lines=12> */
.L_x_143:
[----:B------:R-:W-:Y:S05]  /*8690*/  BSYNC B1 ;  /* 0x0000000000017941 */ /* 0x000fea0003800000 */
.L_x_142:
        /* <DEDUP_REMOVED lines=12> */
.L_x_145:
[----:B------:R-:W-:Y:S05]  /*8760*/  BSYNC B1 ;  /* 0x0000000000017941 */ /* 0x000fea0003800000 */
.L_x_144:
        /* <DEDUP_REMOVED lines=12> */
.L_x_147:
[----:B------:R-:W-:Y:S05]  /*8830*/  BSYNC B1 ;  /* 0x0000000000017941 */ /* 0x000fea0003800000 */
.L_x_146:
        /* <DEDUP_REMOVED lines=12> */
.L_x_149:
[----:B------:R-:W-:Y:S05]  /*8900*/  BSYNC B1 ;  /* 0x0000000000017941 */ /* 0x000fea0003800000 */
.L_x_148:
        /* <DEDUP_REMOVED lines=12> */
.L_x_151:
[----:B------:R-:W-:Y:S05]  /*89d0*/  BSYNC B1 ;  /* 0x0000000000017941 */ /* 0x000fea0003800000 */
.L_x_150:
        /* <DEDUP_REMOVED lines=12> */
.L_x_153:
[----:B------:R-:W-:Y:S05]  /*8aa0*/  BSYNC B1 ;  /* 0x0000000000017941 */ /* 0x000fea0003800000 */
.L_x_152:
        /* <DEDUP_REMOVED lines=12> */
.L_x_155:
[----:B------:R-:W-:Y:S05]  /*8b70*/  BSYNC B1 ;  /* 0x0000000000017941 */ /* 0x000fea0003800000 */
.L_x_154:
        /* <DEDUP_REMOVED lines=12> */
.L_x_157:
[----:B------:R-:W-:Y:S05]  /*8c40*/  BSYNC B1 ;  /* 0x0000000000017941 */ /* 0x000fea0003800000 */
.L_x_156:
        /* <DEDUP_REMOVED lines=12> */
.L_x_159:
[----:B------:R-:W-:Y:S05]  /*8d10*/  BSYNC B1 ;  /* 0x0000000000017941 */ /* 0x000fea0003800000 */
.L_x_158:
        /* <DEDUP_REMOVED lines=12> */
.L_x_161:
[----:B------:R-:W-:Y:S05]  /*8de0*/  BSYNC B1 ;  /* 0x0000000000017941 */ /* 0x000fea0003800000 */
.L_x_160:
        /* <DEDUP_REMOVED lines=12> */
.L_x_163:
[----:B------:R-:W-:Y:S05]  /*8eb0*/  BSYNC B1 ;  /* 0x0000000000017941 */ /* 0x000fea0003800000 */
.L_x_162:
        /* <DEDUP_REMOVED lines=12> */
.L_x_165:
[----:B------:R-:W-:Y:S05]  /*8f80*/  BSYNC B1 ;  /* 0x0000000000017941 */ /* 0x000fea0003800000 */
.L_x_164:
        /* <DEDUP_REMOVED lines=12> */
.L_x_167:
[----:B------:R-:W-:Y:S05]  /*9050*/  BSYNC B1 ;  /* 0x0000000000017941 */ /* 0x000fea0003800000 */
.L_x_166:
        /* <DEDUP_REMOVED lines=12> */
.L_x_169:
[----:B------:R-:W-:Y:S05]  /*9120*/  BSYNC B1 ;  /* 0x0000000000017941 */ /* 0x000fea0003800000 */
.L_x_168:
        /* <DEDUP_REMOVED lines=12> */
.L_x_171:
[----:B------:R-:W-:Y:S05]  /*91f0*/  BSYNC B1 ;  /* 0x0000000000017941 */ /* 0x000fea0003800000 */
.L_x_170:
        /* <DEDUP_REMOVED lines=12> */
.L_x_173:
[----:B------:R-:W-:Y:S05]  /*92c0*/  BSYNC B1 ;  /* 0x0000000000017941 */ /* 0x000fea0003800000 */
.L_x_172:
        /* <DEDUP_REMOVED lines=12> */
.L_x_175:
[----:B------:R-:W-:Y:S05]  /*9390*/  BSYNC B1 ;  /* 0x0000000000017941 */ /* 0x000fea0003800000 */
.L_x_174:
        /* <DEDUP_REMOVED lines=12> */
.L_x_177:
[----:B------:R-:W-:Y:S05]  /*9460*/  BSYNC B1 ;  /* 0x0000000000017941 */ /* 0x000fea0003800000 */
.L_x_176:
        /* <DEDUP_REMOVED lines=12> */
.L_x_179:
[----:B------:R-:W-:Y:S05]  /*9530*/  BSYNC B1 ;  /* 0x0000000000017941 */ /* 0x000fea0003800000 */
.L_x_178:
        /* <DEDUP_REMOVED lines=12> */
.L_x_181:
[----:B------:R-:W-:Y:S05]  /*9600*/  BSYNC B1 ;  /* 0x0000000000017941 */ /* 0x000fea0003800000 */
.L_x_180:
        /* <DEDUP_REMOVED lines=12> */
.L_x_183:
[----:B------:R-:W-:Y:S05]  /*96d0*/  BSYNC B1 ;  /* 0x0000000000017941 */ /* 0x000fea0003800000 */
.L_x_182:
        /* <DEDUP_REMOVED lines=12> */
.L_x_185:
[----:B------:R-:W-:Y:S05]  /*97a0*/  BSYNC B1 ;  /* 0x0000000000017941 */ /* 0x000fea0003800000 */
.L_x_184:
        /* <DEDUP_REMOVED lines=12> */
.L_x_187:
[----:B------:R-:W-:Y:S05]  /*9870*/  BSYNC B1 ;  /* 0x0000000000017941 */ /* 0x000fea0003800000 */
.L_x_186:
        /* <DEDUP_REMOVED lines=12> */
.L_x_189:
[----:B------:R-:W-:Y:S05]  /*9940*/  BSYNC B1 ;  /* 0x0000000000017941 */ /* 0x000fea0003800000 */
.L_x_188:
        /* <DEDUP_REMOVED lines=12> */
.L_x_191:
[----:B------:R-:W-:Y:S05]  /*9a10*/  BSYNC B1 ;  /* 0x0000000000017941 */ /* 0x000fea0003800000 */
.L_x_190:
        /* <DEDUP_REMOVED lines=12> */
.L_x_193:
[----:B------:R-:W-:Y:S05]  /*9ae0*/  BSYNC B1 ;  /* 0x0000000000017941 */ /* 0x000fea0003800000 */
.L_x_192:
[----:B-----5:R-:W-:Y:S01]  /*9af0*/  LOP3.LUT R32, R32, 0xff, RZ, 0xc0, !PT ;  /* 0x000000ff20207812 */ /* 0x020fe200078ec0ff */
[----:B------:R-:W-:Y:S01]  /*9b00*/  BSSY B1, `(.L_x_194) ;  /* 0x000000b000017945 */ /* 0x000fe20003800000 */
[----:B------:R-:W-:Y:S02]  /*9b10*/  ISETP.LT.OR P5, PT, R34, 0x99, !P1 ;  /* 0x000000992200780c */ /* 0x000fe40004fa1670 */
[----:B------:R-:W-:-:S05]  /*9b20*/  F2FP.F16.E4M3.UNPACK_B R32, R32 ;  /* 0x00000020ff20723e */ /* 0x000fca00020006ff */
[----:B------:R-:W-:-:S05]  /*9b30*/  HADD2.F32 R32, -RZ, R32.H0_H0 ;  /* 0x20000020ff207230 */ /* 0x000fca0000004100 */
[----:B------:R-:W-:-:S04]  /*9b40*/  FMUL R32, R32, UR25 ;  /* 0x0000001920207c20 */ /* 0x000fc80008400000 */
[----:B------:R-:W-:Y:S01]  /*9b50*/  FFMA R32, R23, UR24, R32 ;  /* 0x0000001817207c23 */ /* 0x000fe20008000020 */
[----:B------:R-:W-:-:S04]  /*9b60*/  PRMT R23, RZ, 0x7610, R23 ;  /* 0x00007610ff177816 */ /* 0x000fc80000000017 */
[----:B0-----:R-:W-:-:S05]  /*9b70*/  F2FP.SATFINITE.E4M3.F32.PACK_AB_MERGE_C R33, RZ, R32, RZ ;  /* 0x00000020ff21723e */ /* 0x001fca00048070ff */
[----:B------:R0:W-:Y:S01]  /*9b80*/  @!P4 STG.E.U8 desc[UR22][R26.64+0x91], R33 ;  /* 0x000091211a00c986 */ /* 0x0001e2000c101116 */
[----:B------:R-:W-:Y:S05]  /*9b90*/  @P5 BRA `(.L_x_195) ;  /* 0x0000000000045947 */ /* 0x000fea0003800000 */
[----:B------:R0:W5:Y:S02]  /*9ba0*/  LDG.E.U8 R23, desc[UR22][R28.64+0x98] ;  /* 0x000098161c177981 */ /* 0x000164000c1e1100 */
.L_x_195:
[----:B------:R-:W-:Y:S05]  /*9bb0*/  BSYNC B1 ;  /* 0x0000000000017941 */ /* 0x000fea0003800000 */
.L_x_194:
        /* <DEDUP_REMOVED lines=8> */
[----:B------:R-:W-:-:S05]  /*9c40*/  F2FP.SATFINITE.E4M3.F32.PACK_AB_MERGE_C R23, RZ, R23, RZ ;  /* 0x00000017ff17723e */ /* 0x000fca00048070ff */
[----:B------:R0:W-:Y:S01]  /*9c50*/  @!P5 STG.E.U8 desc[UR22][R24.64+0x98], R23 ;  /* 0x000098171800d986 */ /* 0x0001e2000c101116 */
[----:B------:R-:W-:Y:S05]  /*9c60*/  @P4 BRA `(.L_x_197) ;  /* 0x0000000000044947 */ /* 0x000fea0003800000 */
[----:B------:R0:W5:Y:S02]  /*9c70*/  LDG.E.U8 R22, desc[UR22][R28.64+0x99] ;  /* 0x000099161c167981 */ /* 0x000164000c1e1100 */
.L_x_197:
[----:B------:R-:W-:Y:S05]  /*9c80*/  BSYNC B1 ;  /* 0x0000000000017941 */ /* 0x000fea0003800000 */
.L_x_196:
        /* <DEDUP_REMOVED lines=12> */
.L_x_199:
[----:B------:R-:W-:Y:S05]  /*9d50*/  BSYNC B1 ;  /* 0x0000000000017941 */ /* 0x000fea0003800000 */
.L_x_198:
        /* <DEDUP_REMOVED lines=12> */
.L_x_201:
[----:B------:R-:W-:Y:S05]  /*9e20*/  BSYNC B1 ;  /* 0x0000000000017941 */ /* 0x000fea0003800000 */
.L_x_200:
        /* <DEDUP_REMOVED lines=12> */
.L_x_203:
[----:B------:R-:W-:Y:S05]  /*9ef0*/  BSYNC B1 ;  /* 0x0000000000017941 */ /* 0x000fea0003800000 */
.L_x_202:
        /* <DEDUP_REMOVED lines=12> */
.L_x_205:
[----:B------:R-:W-:Y:S05]  /*9fc0*/  BSYNC B1 ;  /* 0x0000000000017941 */ /* 0x000fea0003800000 */
.L_x_204:
        /* <DEDUP_REMOVED lines=12> */
.L_x_207:
[----:B------:R-:W-:Y:S05]  /*a090*/  BSYNC B1 ;  /* 0x0000000000017941 */ /* 0x000fea0003800000 */
.L_x_206:
        /* <DEDUP_REMOVED lines=12> */
.L_x_209:
[----:B------:R-:W-:Y:S05]  /*a160*/  BSYNC B1 ;  /* 0x0000000000017941 */ /* 0x000fea0003800000 */
.L_x_208:
        /* <DEDUP_REMOVED lines=12> */
.L_x_211:
[----:B------:R-:W-:Y:S05]  /*a230*/  BSYNC B1 ;  /* 0x0000000000017941 */ /* 0x000fea0003800000 */
.L_x_210:
        /* <DEDUP_REMOVED lines=12> */
.L_x_213:
[----:B------:R-:W-:Y:S05]  /*a300*/  BSYNC B1 ;  /* 0x0000000000017941 */ /* 0x000fea0003800000 */
.L_x_212:
        /* <DEDUP_REMOVED lines=12> */
.L_x_215:
[----:B------:R-:W-:Y:S05]  /*a3d0*/  BSYNC B1 ;  /* 0x0000000000017941 */ /* 0x000fea0003800000 */
.L_x_214:
        /* <DEDUP_REMOVED lines=12> */
.L_x_217:
[----:B------:R-:W-:Y:S05]  /*a4a0*/  BSYNC B1 ;  /* 0x0000000000017941 */ /* 0x000fea0003800000 */
.L_x_216:
        /* <DEDUP_REMOVED lines=12> */
.L_x_219:
[----:B------:R-:W-:Y:S05]  /*a570*/  BSYNC B1 ;  /* 0x0000000000017941 */ /* 0x000fea0003800000 */
.L_x_218:
        /* <DEDUP_REMOVED lines=12> */
.L_x_221:
[----:B------:R-:W-:Y:S05]  /*a640*/  BSYNC B1 ;  /* 0x0000000000017941 */ /* 0x000fea0003800000 */
.L_x_220:
        /* <DEDUP_REMOVED lines=12> */
.L_x_223:
[----:B------:R-:W-:Y:S05]  /*a710*/  BSYNC B1 ;  /* 0x0000000000017941 */ /* 0x000fea0003800000 */
.L_x_222:
        /* <DEDUP_REMOVED lines=12> */
.L_x_225:
[----:B------:R-:W-:Y:S05]  /*a7e0*/  BSYNC B1 ;  /* 0x0000000000017941 */ /* 0x000fea0003800000 */
.L_x_224:
        /* <DEDUP_REMOVED lines=12> */
.L_x_227:
[----:B------:R-:W-:Y:S05]  /*a8b0*/  BSYNC B1 ;  /* 0x0000000000017941 */ /* 0x000fea0003800000 */
.L_x_226:
        /* <DEDUP_REMOVED lines=12> */
.L_x_229:
[----:B------:R-:W-:Y:S05]  /*a980*/  BSYNC B1 ;  /* 0x0000000000017941 */ /* 0x000fea0003800000 */
.L_x_228:
        /* <DEDUP_REMOVED lines=12> */
.L_x_231:
[----:B------:R-:W-:Y:S05]  /*aa50*/  BSYNC B1 ;  /* 0x0000000000017941 */ /* 0x000fea0003800000 */
.L_x_230:
        /* <DEDUP_REMOVED lines=12> */
.L_x_233:
[----:B------:R-:W-:Y:S05]  /*ab20*/  BSYNC B1 ;  /* 0x0000000000017941 */ /* 0x000fea0003800000 */
.L_x_232:
        /* <DEDUP_REMOVED lines=12> */
.L_x_235:
[----:B------:R-:W-:Y:S05]  /*abf0*/  BSYNC B1 ;  /* 0x0000000000017941 */ /* 0x000fea0003800000 */
.L_x_234:
        /* <DEDUP_REMOVED lines=12> */
.L_x_237:
[----:B------:R-:W-:Y:S05]  /*acc0*/  BSYNC B1 ;  /* 0x0000000000017941 */ /* 0x000fea0003800000 */
.L_x_236:
[----:B-----5:R-:W-:Y:S01]  /*acd0*/  LOP3.LUT R2, R2, 0xff, RZ, 0xc0, !PT ;  /* 0x000000ff02027812 */ /* 0x020fe200078ec0ff */
[----:B------:R-:W-:Y:S01]  /*ace0*/  BSSY B1, `(.L_x_238) ;  /* 0x000000b000017945 */ /* 0x000fe20003800000 */
[----:B------:R-:W-:Y:S02]  /*acf0*/  ISETP.LT.OR P5, PT, R34, 0xc1, !P2 ;  /* 0x000000c12200780c */ /* 0x000fe400057a1670 */
[----:B------:R-:W-:-:S05]  /*ad00*/  F2FP.F16.E4M3.UNPACK_B R2, R2 ;  /* 0x00000002ff02723e */ /* 0x000fca00020006ff */
[----:B------:R-:W-:-:S05]  /*ad10*/  HADD2.F32 R2, -RZ, R2.H0_H0 ;  /* 0x20000002ff027230 */ /* 0x000fca0000004100 */
[----:B0-----:R-:W-:-:S04]  /*ad20*/  FMUL R3, R2, UR25 ;  /* 0x0000001902037c20 */ /* 0x001fc80008400000 */
[----:B------:R-:W-:Y:S01]  /*ad30*/  FFMA R3, R0, UR24, R3 ;  /* 0x0000001800037c23 */ /* 0x000fe20008000003 */
[----:B------:R-:W-:-:S04]  /*ad40*/  PRMT R0, RZ, 0x7610, R0 ;  /* 0x00007610ff007816 */ /* 0x000fc80000000000 */
[----:B------:R-:W-:-:S05]  /*ad50*/  F2FP.SATFINITE.E4M3.F32.PACK_AB_MERGE_C R3, RZ, R3, RZ ;  /* 0x00000003ff03723e */ /* 0x000fca00048070ff */
[----:B------:R0:W-:Y:S01]  /*ad60*/  @!P4 STG.E.U8 desc[UR22][R24.64+0xc1], R3 ;  /* 0x0000c1031800c986 */ /* 0x0001e2000c101116 */
[----:B------:R-:W-:Y:S05]  /*ad70*/  @P5 BRA `(.L_x_239) ;  /* 0x0000000000045947 */ /* 0x000fea0003800000 */
[----:B------:R0:W5:Y:S02]  /*ad80*/  LDG.E.U8 R0, desc[UR22][R30.64+0xc0] ;  /* 0x0000c0161e007981 */ /* 0x000164000c1e1100 */
.L_x_239:
[----:B------:R-:W-:Y:S05]  /*ad90*/  BSYNC B1 ;  /* 0x0000000000017941 */ /* 0x000fea0003800000 */
.L_x_238:
[----:B------:R-:W2:Y:S01]  /*ada0*/  LDL.LU R2, [R1] ;  /* 0x0000000001027983 */ /* 0x000ea20000300800 */
[----:B-----5:R-:W-:Y:S01]  /*adb0*/  LOP3.LUT R0, R0, 0xff, RZ, 0xc0, !PT ;  /* 0x000000ff00007812 */ /* 0x020fe200078ec0ff */
[----:B------:R-:W-:Y:S01]  /*adc0*/  BSSY B1, `(.L_x_240) ;  /* 0x000000b000017945 */ /* 0x000fe20003800000 */
[----:B------:R-:W-:Y:S02]  /*add0*/  ISETP.LT.OR P4, PT, R34, 0xc2, !P2 ;  /* 0x000000c22200780c */ /* 0x000fe40005781670 */
[----:B------:R-:W-:-:S05]  /*ade0*/  F2FP.F16.E4M3.UNPACK_B R0, R0 ;  /* 0x00000000ff00723e */ /* 0x000fca00020006ff */
[----:B------:R-:W-:-:S05]  /*adf0*/  HADD2.F32 R0, -RZ, R0.H0_H0 ;  /* 0x20000000ff007230 */ /* 0x000fca0000004100 */
[----:B------:R-:W-:-:S04]  /*ae00*/  FMUL R0, R0, UR25 ;  /* 0x0000001900007c20 */ /* 0x000fc80008400000 */
[----:B--2---:R-:W-:-:S05]  /*ae10*/  FFMA R0, R2, UR24, R0 ;  /* 0x0000001802007c23 */ /* 0x004fca0008000000 */
[----:B0-----:R-:W-:Y:S02]  /*ae20*/  F2FP.SATFINITE.E4M3.F32.PACK_AB_MERGE_C R3, RZ, R0, RZ ;  /* 0x00000000ff03723e */ /* 0x001fe400048070ff */
[----:B------:R-:W-:-:S03]  /*ae30*/  PRMT R0, RZ, 0x7610, R0 ;  /* 0x00007610ff007816 */ /* 0x000fc60000000000 */
[----:B------:R0:W-:Y:S01]  /*ae40*/  @!P5 STG.E.U8 desc[UR22][R26.64+0xc0], R3 ;  /* 0x0000c0031a00d986 */ /* 0x0001e2000c101116 */
[----:B------:R-:W-:Y:S05]  /*ae50*/  @P4 BRA `(.L_x_241) ;  /* 0x0000000000044947 */ /* 0x000fea0003800000 */
[----:B------:R2:W5:Y:S02]  /*ae60*/  LDG.E.U8 R0, desc[UR22][R30.64+0xc1] ;  /* 0x0000c1161e007981 */ /* 0x000564000c1e1100 */
.L_x_241:
[----:B------:R-:W-:Y:S05]  /*ae70*/  BSYNC B1 ;  /* 0x0000000000017941 */ /* 0x000fea0003800000 */
.L_x_240:
[----:B------:R-:W3:Y:S01]  /*ae80*/  LDL.LU R2, [R1+0x4] ;  /* 0x0000040001027983 */ /* 0x000ee20000300800 */
[----:B-----5:R-:W-:Y:S01]  /*ae90*/  LOP3.LUT R0, R0, 0xff, RZ, 0xc0, !PT ;  /* 0x000000ff00007812 */ /* 0x020fe200078ec0ff */
[----:B------:R-:W-:Y:S01]  /*aea0*/  BSSY B1, `(.L_x_242) ;  /* 0x000000b000017945 */ /* 0x000fe20003800000 */
[----:B------:R-:W-:Y:S02]  /*aeb0*/  ISETP.LT.OR P5, PT, R34, 0xc9, !P1 ;  /* 0x000000c92200780c */ /* 0x000fe40004fa1670 */
[----:B------:R-:W-:-:S05]  /*aec0*/  F2FP.F16.E4M3.UNPACK_B R0, R0 ;  /* 0x00000000ff00723e */ /* 0x000fca00020006ff */
[----:B------:R-:W-:-:S05]  /*aed0*/  HADD2.F32 R0, -RZ, R0.H0_H0 ;  /* 0x20000000ff007230 */ /* 0x000fca0000004100 */
[----:B------:R-:W-:-:S04]  /*aee0*/  FMUL R0, R0, UR25 ;  /* 0x0000001900007c20 */ /* 0x000fc80008400000 */
[----:B---3--:R-:W-:-:S05]  /*aef0*/  FFMA R0, R2, UR24, R0 ;  /* 0x0000001802007c23 */ /* 0x008fca0008000000 */
[----:B0-----:R-:W-:Y:S02]  /*af00*/  F2FP.SATFINITE.E4M3.F32.PACK_AB_MERGE_C R3, RZ, R0, RZ ;  /* 0x00000000ff03723e */ /* 0x001fe400048070ff */
[----:B------:R-:W-:-:S03]  /*af10*/  PRMT R0, RZ, 0x7610, R0 ;  /* 0x00007610ff007816 */ /* 0x000fc60000000000 */
[----:B------:R0:W-:Y:S01]  /*af20*/  @!P4 STG.E.U8 desc[UR22][R26.64+0xc1], R3 ;  /* 0x0000c1031a00c986 */ /* 0x0001e2000c101116 */
[----:B------:R-:W-:Y:S05]  /*af30*/  @P5 BRA `(.L_x_243) ;  /* 0x0000000000045947 */ /* 0x000fea0003800000 */
[----:B------:R3:W5:Y:S02]  /*af40*/  LDG.E.U8 R0, desc[UR22][R28.64+0xc8] ;  /* 0x0000c8161c007981 */ /* 0x000764000c1e1100 */
.L_x_243:
[----:B------:R-:W-:Y:S05]  /*af50*/  BSYNC B1 ;  /* 0x0000000000017941 */ /* 0x000fea0003800000 */
.L_x_242:
[----:B------:R-:W2:Y:S01]  /*af60*/  LDL.LU R2, [R1+0x8] ;  /* 0x0000080001027983 */ /* 0x000ea20000300800 */
        /* <DEDUP_REMOVED lines=12> */
.L_x_245:
[----:B------:R-:W-:Y:S05]  /*b030*/  BSYNC B1 ;  /* 0x0000000000017941 */ /* 0x000fea0003800000 */
.L_x_244:
        /* <DEDUP_REMOVED lines=13> */
.L_x_247:
[----:B------:R-:W-:Y:S05]  /*b110*/  BSYNC B1 ;  /* 0x0000000000017941 */ /* 0x000fea0003800000 */
.L_x_246:
        /* <DEDUP_REMOVED lines=13> */
.L_x_249:
[----:B------:R-:W-:Y:S05]  /*b1f0*/  BSYNC B1 ;  /* 0x0000000000017941 */ /* 0x000fea0003800000 */
.L_x_248:
        /* <DEDUP_REMOVED lines=13> */
.L_x_251:
[----:B------:R-:W-:Y:S05]  /*b2d0*/  BSYNC B1 ;  /* 0x0000000000017941 */ /* 0x000fea0003800000 */
.L_x_250:
        /* <DEDUP_REMOVED lines=13> */
.L_x_253:
[----:B------:R-:W-:Y:S05]  /*b3b0*/  BSYNC B1 ;  /* 0x0000000000017941 */ /* 0x000fea0003800000 */
.L_x_252:
        /* <DEDUP_REMOVED lines=13> */
.L_x_255:
[----:B------:R-:W-:Y:S05]  /*b490*/  BSYNC B1 ;  /* 0x0000000000017941 */ /* 0x000fea0003800000 */
.L_x_254:
        /* <DEDUP_REMOVED lines=13> */
.L_x_257:
[----:B------:R-:W-:Y:S05]  /*b570*/  BSYNC B1 ;  /* 0x0000000000017941 */ /* 0x000fea0003800000 */
.L_x_256:
        /* <DEDUP_REMOVED lines=13> */
.L_x_259:
[----:B------:R-:W-:Y:S05]  /*b650*/  BSYNC B1 ;  /* 0x0000000000017941 */ /* 0x000fea0003800000 */
.L_x_258:
        /* <DEDUP_REMOVED lines=13> */
.L_x_261:
[----:B------:R-:W-:Y:S05]  /*b730*/  BSYNC B1 ;  /* 0x0000000000017941 */ /* 0x000fea0003800000 */
.L_x_260:
        /* <DEDUP_REMOVED lines=13> */
.L_x_263:
[----:B------:R-:W-:Y:S05]  /*b810*/  BSYNC B1 ;  /* 0x0000000000017941 */ /* 0x000fea0003800000 */
.L_x_262:
        /* <DEDUP_REMOVED lines=13> */
.L_x_265:
[----:B------:R-:W-:Y:S05]  /*b8f0*/  BSYNC B1 ;  /* 0x0000000000017941 */ /* 0x000fea0003800000 */
.L_x_264:
        /* <DEDUP_REMOVED lines=13> */
.L_x_267:
[----:B------:R-:W-:Y:S05]  /*b9d0*/  BSYNC B1 ;  /* 0x0000000000017941 */ /* 0x000fea0003800000 */
.L_x_266:
        /* <DEDUP_REMOVED lines=13> */
.L_x_269:
[----:B------:R-:W-:Y:S05]  /*bab0*/  BSYNC B1 ;  /* 0x0000000000017941 */ /* 0x000fea0003800000 */
.L_x_268:
        /* <DEDUP_REMOVED lines=13> */
.L_x_271:
[----:B------:R-:W-:Y:S05]  /*bb90*/  BSYNC B1 ;  /* 0x0000000000017941 */ /* 0x000fea0003800000 */
.L_x_270:
        /* <DEDUP_REMOVED lines=13> */
.L_x_273:
[----:B------:R-:W-:Y:S05]  /*bc70*/  BSYNC B1 ;  /* 0x0000000000017941 */ /* 0x000fea0003800000 */
.L_x_272:
        /* <DEDUP_REMOVED lines=13> */
.L_x_275:
[----:B------:R-:W-:Y:S05]  /*bd50*/  BSYNC B1 ;  /* 0x0000000000017941 */ /* 0x000fea0003800000 */
.L_x_274:
        /* <DEDUP_REMOVED lines=13> */
.L_x_277:
[----:B------:R-:W-:Y:S05]  /*be30*/  BSYNC B1 ;  /* 0x0000000000017941 */ /* 0x000fea0003800000 */
.L_x_276:
        /* <DEDUP_REMOVED lines=13> */
.L_x_279:
[----:B------:R-:W-:Y:S05]  /*bf10*/  BSYNC B1 ;  /* 0x0000000000017941 */ /* 0x000fea0003800000 */
.L_x_278:
        /* <DEDUP_REMOVED lines=13> */
.L_x_281:
[----:B------:R-:W-:Y:S05]  /*bff0*/  BSYNC B1 ;  /* 0x0000000000017941 */ /* 0x000fea0003800000 */
.L_x_280:
        /* <DEDUP_REMOVED lines=13> */
.L_x_283:
[----:B------:R-:W-:Y:S05]  /*c0d0*/  BSYNC B1 ;  /* 0x0000000000017941 */ /* 0x000fea0003800000 */
.L_x_282:
        /* <DEDUP_REMOVED lines=13> */
.L_x_285:
[----:B------:R-:W-:Y:S05]  /*c1b0*/  BSYNC B1 ;  /* 0x0000000000017941 */ /* 0x000fea0003800000 */
.L_x_284:
        /* <DEDUP_REMOVED lines=13> */
.L_x_287:
[----:B------:R-:W-:Y:S05]  /*c290*/  BSYNC B1 ;  /* 0x0000000000017941 */ /* 0x000fea0003800000 */
.L_x_286:
        /* <DEDUP_REMOVED lines=13> */
.L_x_289:
[----:B------:R-:W-:Y:S05]  /*c370*/  BSYNC B1 ;  /* 0x0000000000017941 */ /* 0x000fea0003800000 */
.L_x_288:
        /* <DEDUP_REMOVED lines=13> */
.L_x_291:
[----:B------:R-:W-:Y:S05]  /*c450*/  BSYNC B1 ;  /* 0x0000000000017941 */ /* 0x000fea0003800000 */
.L_x_290:
        /* <DEDUP_REMOVED lines=13> */
.L_x_293:
[----:B------:R-:W-:Y:S05]  /*c530*/  BSYNC B1 ;  /* 0x0000000000017941 */ /* 0x000fea0003800000 */
.L_x_292:
        /* <DEDUP_REMOVED lines=13> */
.L_x_295:
[----:B------:R-:W-:Y:S05]  /*c610*/  BSYNC B1 ;  /* 0x0000000000017941 */ /* 0x000fea0003800000 */
.L_x_294:
        /* <DEDUP_REMOVED lines=13> */
.L_x_297:
[----:B------:R-:W-:Y:S05]  /*c6f0*/  BSYNC B1 ;  /* 0x0000000000017941 */ /* 0x000fea0003800000 */
.L_x_296:
[----:B------:R-:W-:Y:S05]  /*c700*/  @P2 BRA `(.L_x_298) ;  /* 0x0000002000a42947 */ /* 0x000fea0003800000 */
[----:B------:R-:W2:Y:S01]  /*c710*/  LDL.LU R2, [R1+0x74] ;  /* 0x0000740001027983 */ /* 0x000ea20000300800 */
[----:B-----5:R-:W-:-:S04]  /*c720*/  LOP3.LUT R0, R0, 0xff, RZ, 0xc0, !PT ;  /* 0x000000ff00007812 */ /* 0x020fc800078ec0ff */
[----:B------:R-:W-:-:S05]  /*c730*/  F2FP.F16.E4M3.UNPACK_B R0, R0 ;  /* 0x00000000ff00723e */ /* 0x000fca00020006ff */
[----:B------:R-:W-:-:S05]  /*c740*/  HADD2.F32 R0, -RZ, R0.H0_H0 ;  /* 0x20000000ff007230 */ /* 0x000fca0000004100 */
[----:B------:R-:W-:-:S04]  /*c750*/  FMUL R0, R0, UR25 ;  /* 0x0000001900007c20 */ /* 0x000fc80008400000 */
[----:B--2---:R-:W-:-:S05]  /*c760*/  FFMA R0, R2, UR24, R0 ;  /* 0x0000001802007c23 */ /* 0x004fca0008000000 */
[----:B0-----:R-:W-:-:S05]  /*c770*/  F2FP.SATFINITE.E4M3.F32.PACK_AB_MERGE_C R3, RZ, R0, RZ ;  /* 0x00000000ff03723e */ /* 0x001fca00048070ff */
[----:B------:R0:W-:Y:S01]  /*c780*/  STG.E.U8 desc[UR22][R26.64+0xf9], R3 ;  /* 0x0000f9031a007986 */ /* 0x0001e2000c101116 */
[----:B------:R-:W-:Y:S05]  /*c790*/  BRA `(.L_x_298) ;  /* 0x0000002000807947 */ /* 0x000fea0003800000 */
.L_x_41:
[C---:B------:R-:W-:Y:S01]  /*c7a0*/  ISETP.GE.AND P2, PT, R39.reuse, 0x1, PT ;  /* 0x000000012700780c */ /* 0x040fe20003f46270 */
[----:B------:R-:W2:Y:S01]  /*c7b0*/  LDL.LU R227, [R1+0x14] ;  /* 0x0000140001e37983 */ /* 0x000ea20000300800 */
[----:B------:R-:W-:Y:S01]  /*c7c0*/  ISETP.GE.AND P1, PT, R39, 0x9, PT ;  /* 0x000000092700780c */ /* 0x000fe20003f26270 */
[----:B------:R-:W-:Y:S01]  /*c7d0*/  FMUL R226, R226, UR24 ;  /* 0x00000018e2e27c20 */ /* 0x000fe20008400000 */
[C---:B------:R-:W-:Y:S01]  /*c7e0*/  ISETP.LT.OR P4, PT, R34.reuse, 0x1, !P2 ;  /* 0x000000012200780c */ /* 0x040fe20005781670 */
[----:B------:R-:W-:Y:S01]  /*c7f0*/  FMUL R225, R225, UR24 ;  /* 0x00000018e1e17c20 */ /* 0x000fe20008400000 */
[----:B------:R-:W-:Y:S01]  /*c800*/  ISETP.LT.OR P5, PT, R34, 0x2, !P2 ;  /* 0x000000022200780c */ /* 0x000fe200057a1670 */
[----:B------:R-:W-:Y:S01]  /*c810*/  FMUL R224, R224, UR24 ;  /* 0x00000018e0e07c20 */ /* 0x000fe20008400000 */
[----:B------:R-:W-:Y:S02]  /*c820*/  ISETP.LT.OR P6, PT, R34, 0x1, !P1 ;  /* 0x000000012200780c */ /* 0x000fe40004fc1670 */
[----:B------:R-:W-:-:S02]  /*c830*/  F2FP.SATFINITE.E4M3.F32.PACK_AB_MERGE_C R29, RZ, R226, RZ ;  /* 0x000000e2ff1d723e */ /* 0x000fc400048070ff */
[----:B------:R-:W-:Y:S01]  /*c840*/  F2FP.SATFINITE.E4M3.F32.PACK_AB_MERGE_C R225, RZ, R225, RZ ;  /* 0x000000e1ffe1723e */ /* 0x000fe200048070ff */
[----:B------:R-:W-:Y:S01]  /*c850*/  FMUL R223, R223, UR24 ;  /* 0x00000018dfdf7c20 */ /* 0x000fe20008400000 */
[----:B------:R-:W-:Y:S01]  /*c860*/  F2FP.SATFINITE.E4M3.F32.PACK_AB_MERGE_C R31, RZ, R224, RZ ;  /* 0x000000e0ff1f723e */ /* 0x000fe200048070ff */
[----:B------:R-:W-:Y:S01]  /*c870*/  FMUL R222, R222, UR24 ;  /* 0x00000018dede7c20 */ /* 0x000fe20008400000 */
[----:B------:R-:W-:Y:S01]  /*c880*/  FMUL R221, R221, UR24 ;  /* 0x00000018dddd7c20 */ /* 0x000fe20008400000 */
[----:B------:R0:W-:Y:S01]  /*c890*/  @!P4 STG.E.U8 desc[UR22][R24.64], R29 ;  /* 0x0000001d1800c986 */ /* 0x0001e2000c101116 */
[----:B------:R-:W-:-:S03]  /*c8a0*/  ISETP.LT.OR P4, PT, R34, 0x2, !P1 ;  /* 0x000000022200780c */ /* 0x000fc60004f81670 */
[----:B------:R-:W-:Y:S01]  /*c8b0*/  @!P5 STG.E.U8 desc[UR22][R24.64+0x1], R225 ;  /* 0x000001e11800d986 */ /* 0x000fe2000c101116 */
[----:B------:R-:W-:-:S03]  /*c8c0*/  ISETP.LT.OR P5, PT, R34, 0x9, !P2 ;  /* 0x000000092200780c */ /* 0x000fc600057a1670 */
[----:B------:R3:W-:Y:S01]  /*c8d0*/  @!P6 STG.E.U8 desc[UR22][R26.64], R31 ;  /* 0x0000001f1a00e986 */ /* 0x0007e2000c101116 */
[----:B------:R-:W-:Y:S02]  /*c8e0*/  ISETP.LT.OR P6, PT, R34, 0xa, !P2 ;  /* 0x0000000a2200780c */ /* 0x000fe400057c1670 */
[----:B------:R-:W-:Y:S01]  /*c8f0*/  F2FP.SATFINITE.E4M3.F32.PACK_AB_MERGE_C R223, RZ, R223, RZ ;  /* 0x000000dfffdf723e */ /* 0x000fe200048070ff */
[----:B------:R-:W-:Y:S01]  /*c900*/  FMUL R219, R219, UR24 ;  /* 0x00000018dbdb7c20 */ /* 0x000fe20008400000 */
[----:B------:R-:W-:Y:S01]  /*c910*/  F2FP.SATFINITE.E4M3.F32.PACK_AB_MERGE_C R33, RZ, R222, RZ ;  /* 0x000000deff21723e */ /* 0x000fe200048070ff */
[----:B------:R-:W-:Y:S01]  /*c920*/  FMUL R220, R220, UR24 ;  /* 0x00000018dcdc7c20 */ /* 0x000fe20008400000 */
[----:B------:R-:W-:Y:S01]  /*c930*/  F2FP.SATFINITE.E4M3.F32.PACK_AB_MERGE_C R221, RZ, R221, RZ ;  /* 0x000000ddffdd723e */ /* 0x000fe200048070ff */
[----:B------:R-:W-:Y:S01]  /*c940*/  @!P4 STG.E.U8 desc[UR22][R26.64+0x1], R223 ;  /* 0x000001df1a00c986 */ /* 0x000fe2000c101116 */
[----:B------:R-:W-:-:S03]  /*c950*/  ISETP.LT.OR P4, PT, R34, 0x9, !P1 ;  /* 0x000000092200780c */ /* 0x000fc60004f81670 */
[----:B------:R4:W-:Y:S01]  /*c960*/  @!P5 STG.E.U8 desc[UR22][R24.64+0x8], R33 ;  /* 0x000008211800d986 */ /* 0x0009e2000c101116 */
[----:B------:R-:W-:-:S03]  /*c970*/  ISETP.LT.OR P5, PT, R34, 0xa, !P1 ;  /* 0x0000000a2200780c */ /* 0x000fc60004fa1670 */
[----:B------:R-:W-:Y:S01]  /*c980*/  @!P6 STG.E.U8 desc[UR22][R24.64+0x9], R221 ;  /* 0x000009dd1800e986 */ /* 0x000fe2000c101116 */
[----:B------:R-:W-:Y:S01]  /*c990*/  ISETP.LT.OR P6, PT, R34, 0x11, !P2 ;  /* 0x000000112200780c */ /* 0x000fe200057c1670 */
[----:B------:R-:W-:Y:S01]  /*c9a0*/  FMUL R218, R218, UR24 ;  /* 0x00000018dada7c20 */ /* 0x000fe20008400000 */
[----:B------:R-:W-:Y:S01]  /*c9b0*/  F2FP.SATFINITE.E4M3.F32.PACK_AB_MERGE_C R219, RZ, R219, RZ ;  /* 0x000000dbffdb723e */ /* 0x000fe200048070ff */
[----:B------:R-:W-:Y:S01]  /*c9c0*/  FMUL R217, R217, UR24 ;  /* 0x00000018d9d97c20 */ /* 0x000fe20008400000 */
[----:B0-----:R-:W-:Y:S01]  /*c9d0*/  F2FP.SATFINITE.E4M3.F32.PACK_AB_MERGE_C R29, RZ, R220, RZ ;  /* 0x000000dcff1d723e */ /* 0x001fe200048070ff */
[----:B------:R-:W-:Y:S01]  /*c9e0*/  FMUL R216, R216, UR24 ;  /* 0x00000018d8d87c20 */ /* 0x000fe20008400000 */
[----:B---3--:R-:W-:Y:S01]  /*c9f0*/  F2FP.SATFINITE.E4M3.F32.PACK_AB_MERGE_C R31, RZ, R218, RZ ;  /* 0x000000daff1f723e */ /* 0x008fe200048070ff */
[----:B------:R-:W-:Y:S01]  /*ca00*/  FMUL R215, R215, UR24 ;  /* 0x00000018d7d77c20 */ /* 0x000fe20008400000 */
[----:B------:R-:W-:Y:S01]  /*ca10*/  FMUL R213, R213, UR24 ;  /* 0x00000018d5d57c20 */ /* 0x000fe20008400000 */
[----:B------:R-:W-:Y:S01]  /*ca20*/  @!P5 STG.E.U8 desc[UR22][R26.64+0x9], R219 ;  /* 0x000009db1a00d986 */ /* 0x000fe2000c101116 */
[----:B------:R-:W-:-:S03]  /*ca30*/  ISETP.LT.OR P5, PT, R34, 0x12, !P2 ;  /* 0x000000122200780c */ /* 0x000fc600057a1670 */
[----:B------:R0:W-:Y:S01]  /*ca40*/  @!P4 STG.E.U8 desc[UR22][R26.64+0x8], R29 ;  /* 0x0000081d1a00c986 */ /* 0x0001e2000c101116 */
[----:B------:R-:W-:-:S03]  /*ca50*/  ISETP.LT.OR P4, PT, R34, 0x11, !P1 ;  /* 0x000000112200780c */ /* 0x000fc60004f81670 */
[----:B------:R3:W-:Y:S01]  /*ca60*/  @!P6 STG.E.U8 desc[UR22][R24.64+0x10], R31 ;  /* 0x0000101f1800e986 */ /* 0x0007e2000c101116 */
[----:B------:R-:W-:Y:S02]  /*ca70*/  ISETP.LT.OR P6, PT, R34, 0x12, !P1 ;  /* 0x000000122200780c */ /* 0x000fe40004fc1670 */
[----:B------:R-:W-:Y:S01]  /*ca80*/  F2FP.SATFINITE.E4M3.F32.PACK_AB_MERGE_C R217, RZ, R217, RZ ;  /* 0x000000d9ffd9723e */ /* 0x000fe200048070ff */
[----:B------:R-:W-:Y:S01]  /*ca90*/  FMUL R214, R214, UR24 ;  /* 0x00000018d6d67c20 */ /* 0x000fe20008400000 */
[----:B----4-:R-:W-:Y:S01]  /*caa0*/  F2FP.SATFINITE.E4M3.F32.PACK_AB_MERGE_C R33, RZ, R216, RZ ;  /* 0x000000d8ff21723e */ /* 0x010fe200048070ff */
[----:B------:R-:W-:Y:S01]  /*cab0*/  FMUL R212, R212, UR24 ;  /* 0x00000018d4d47c20 */ /* 0x000fe20008400000 */
[----:B------:R-:W-:Y:S01]  /*cac0*/  F2FP.SATFINITE.E4M3.F32.PACK_AB_MERGE_C R215, RZ, R215, RZ ;  /* 0x000000d7ffd7723e */ /* 0x000fe200048070ff */
[----:B------:R-:W-:Y:S01]  /*cad0*/  @!P5 STG.E.U8 desc[UR22][R24.64+0x11], R217 ;  /* 0x000011d91800d986 */ /* 0x000fe2000c101116 */
[----:B------:R-:W-:-:S03]  /*cae0*/  ISETP.LT.OR P5, PT, R34, 0x1a, !P2 ;  /* 0x0000001a2200780c */ /* 0x000fc600057a1670 */
[----:B------:R4:W-:Y:S01]  /*caf0*/  @!P4 STG.E.U8 desc[UR22][R26.64+0x10], R33 ;  /* 0x000010211a00c986 */ /* 0x0009e2000c101116 */
[----:B------:R-:W-:-:S03]  /*cb00*/  ISETP.LT.OR P4, PT, R34, 0x19, !P2 ;  /* 0x000000192200780c */ /* 0x000fc60005781670 */
[----:B------:R-:W-:Y:S01]  /*cb10*/  @!P6 STG.E.U8 desc[UR22][R26.64+0x11], R215 ;  /* 0x000011d71a00e986 */ /* 0x000fe2000c101116 */
[----:B------:R-:W-:Y:S02]  /*cb20*/  ISETP.LT.OR P6, PT, R34, 0x19, !P1 ;  /* 0x000000192200780c */ /* 0x000fe40004fc1670 */
[----:B------:R-:W-:Y:S01]  /*cb30*/  F2FP.SATFINITE.E4M3.F32.PACK_AB_MERGE_C R213, RZ, R213, RZ ;  /* 0x000000d5ffd5723e */ /* 0x000fe200048070ff */
[----:B------:R-:W-:Y:S01]  /*cb40*/  FMUL R211, R211, UR24 ;  /* 0x00000018d3d37c20 */ /* 0x000fe20008400000 */
[----:B0-----:R-:W-:Y:S01]  /*cb50*/  F2FP.SATFINITE.E4M3.F32.PACK_AB_MERGE_C R29, RZ, R214, RZ ;  /* 0x000000d6ff1d723e */ /* 0x001fe200048070ff */
[----:B------:R-:W-:Y:S01]  /*cb60*/  FMUL R210, R210, UR24 ;  /* 0x00000018d2d27c20 */ /* 0x000fe20008400000 */
[----:B---3--:R-:W-:Y:S01]  /*cb70*/  F2FP.SATFINITE.E4M3.F32.PACK_AB_MERGE_C R31, RZ, R212, RZ ;  /* 0x000000d4ff1f723e */ /* 0x008fe200048070ff */
[----:B------:R-:W-:Y:S01]  /*cb80*/  @!P5 STG.E.U8 desc[UR22][R24.64+0x19], R213 ;  /* 0x000019d51800d986 */ /* 0x000fe2000c101116 */
[----:B------:R-:W-:-:S03]  /*cb90*/  ISETP.LT.OR P5, PT, R34, 0x1a, !P1 ;  /* 0x0000001a2200780c */ /* 0x000fc60004fa1670 */
[----:B------:R0:W-:Y:S01]  /*cba0*/  @!P4 STG.E.U8 desc[UR22][R24.64+0x18], R29 ;  /* 0x0000181d1800c986 */ /* 0x0001e2000c101116 */
[----:B------:R-:W-:-:S03]  /*cbb0*/  ISETP.LT.OR P4, PT, R34, 0x21, !P2 ;  /* 0x000000212200780c */ /* 0x000fc60005781670 */
[----:B------:R3:W-:Y:S01]  /*cbc0*/  @!P6 STG.E.U8 desc[UR22][R26.64+0x18], R31 ;  /* 0x0000181f1a00e986 */ /* 0x0007e2000c101116 */
[----:B------:R-:W-:Y:S01]  /*cbd0*/  ISETP.LT.OR P6, PT, R34, 0x22, !P2 ;  /* 0x000000222200780c */ /* 0x000fe200057c1670 */
[----:B------:R-:W-:Y:S01]  /*cbe0*/  FMUL R209, R209, UR24 ;  /* 0x00000018d1d17c20 */ /* 0x000fe20008400000 */
        /* <DEDUP_REMOVED lines=46> */
[C---:B------:R-:W-:Y:S01]  /*ced0*/  ISETP.LT.OR P6, PT, R34.reuse, 0x3a, !P2 ;  /* 0x0000003a2200780c */ /* 0x040fe200057c1670 */
[----:B------:R-:W-:Y:S01]  /*cee0*/  FMUL R197, R197, UR24 ;  /* 0x00000018c5c57c20 */ /* 0x000fe20008400000 */
[----:B------:R-:W-:Y:S01]  /*cef0*/  F2FP.SATFINITE.E4M3.F32.PACK_AB_MERGE_C R199, RZ, R199, RZ ;  /* 0x000000c7ffc7723e */ /* 0x000fe200048070ff */
[----:B------:R-:W2:Y:S01]  /*cf00*/  LDL.LU R226, [R1+0x10] ;  /* 0x0000100001e27983 */ /* 0x000ea20000300800 */
[----:B----4-:R-:W-:Y:S02]  /*cf10*/  F2FP.SATFINITE.E4M3.F32.PACK_AB_MERGE_C R33, RZ, R198, RZ ;  /* 0x000000c6ff21723e */ /* 0x010fe400048070ff */
[----:B------:R-:W-:Y:S01]  /*cf20*/  F2FP.SATFINITE.E4M3.F32.PACK_AB_MERGE_C R197, RZ, R197, RZ ;  /* 0x000000c5ffc5723e */ /* 0x000fe200048070ff */
[----:B------:R-:W-:Y:S01]  /*cf30*/  @!P5 STG.E.U8 desc[UR22][R26.64+0x31], R199 ;  /* 0x000031c71a00d986 */ /* 0x000fe2000c101116 */
[----:B------:R-:W-:-:S03]  /*cf40*/  ISETP.LT.OR P5, PT, R34, 0x3a, !P1 ;  /* 0x0000003a2200780c */ /* 0x000fc60004fa1670 */
[----:B------:R-:W4:Y:S01]  /*cf50*/  LDL.LU R224, [R1+0xc] ;  /* 0x00000c0001e07983 */ /* 0x000f220000300800 */
[----:B------:R-:W-:-:S03]  /*cf60*/  FMUL R195, R195, UR24 ;  /* 0x00000018c3c37c20 */ /* 0x000fc60008400000 */
[----:B------:R1:W-:Y:S01]  /*cf70*/  @!P4 STG.E.U8 desc[UR22][R24.64+0x38], R33 ;  /* 0x000038211800c986 */ /* 0x0003e2000c101116 */
[----:B------:R-:W-:-:S03]  /*cf80*/  ISETP.LT.OR P4, PT, R34, 0x39, !P1 ;  /* 0x000000392200780c */ /* 0x000fc60004f81670 */
[----:B------:R-:W2:Y:S01]  /*cf90*/  LDL.LU R225, [R1+0x8] ;  /* 0x0000080001e17983 */ /* 0x000ea20000300800 */
[----:B------:R-:W-:-:S03]  /*cfa0*/  FMUL R196, R196, UR24 ;  /* 0x00000018c4c47c20 */ /* 0x000fc60008400000 */
[----:B------:R-:W-:Y:S01]  /*cfb0*/  @!P6 STG.E.U8 desc[UR22][R24.64+0x39], R197 ;  /* 0x000039c51800e986 */ /* 0x000fe2000c101116 */
[----:B------:R-:W-:-:S03]  /*cfc0*/  ISETP.LT.OR P6, PT, R34, 0x41, !P2 ;  /* 0x000000412200780c */ /* 0x000fc600057c1670 */
[----:B------:R-:W4:Y:S01]  /*cfd0*/  LDL.LU R222, [R1] ;  /* 0x0000000001de7983 */ /* 0x000f220000300800 */
[----:B------:R-:W-:-:S03]  /*cfe0*/  FMUL R194, R194, UR24 ;  /* 0x00000018c2c27c20 */ /* 0x000fc60008400000 */
[----:B------:R-:W4:Y:S04]  /*cff0*/  LDL.LU R223, [R1+0x18] ;  /* 0x0000180001df7983 */ /* 0x000f280000300800 */
[----:B------:R-:W4:Y:S01]  /*d000*/  LDL.LU R221, [R1+0x4] ;  /* 0x0000040001dd7983 */ /* 0x000f220000300800 */
[----:B------:R-:W-:Y:S01]  /*d010*/  F2FP.SATFINITE.E4M3.F32.PACK_AB_MERGE_C R195, RZ, R195, RZ ;  /* 0x000000c3ffc3723e */ /* 0x000fe200048070ff */
[----:B------:R-:W-:Y:S01]  /*d020*/  FMUL R193, R193, UR24 ;  /* 0x00000018c1c17c20 */ /* 0x000fe20008400000 */
[----:B0-----:R-:W-:Y:S01]  /*d030*/  F2FP.SATFINITE.E4M3.F32.PACK_AB_MERGE_C R29, RZ, R196, RZ ;  /* 0x000000c4ff1d723e */ /* 0x001fe200048070ff */
[----:B------:R-:W-:Y:S01]  /*d040*/  FMUL R192, R192, UR24 ;  /* 0x00000018c0c07c20 */ /* 0x000fe20008400000 */
[----:B---3--:R-:W-:Y:S01]  /*d050*/  F2FP.SATFINITE.E4M3.F32.PACK_AB_MERGE_C R31, RZ, R194, RZ ;  /* 0x000000c2ff1f723e */ /* 0x008fe200048070ff */
[----:B------:R-:W-:Y:S01]  /*d060*/  @!P5 STG.E.U8 desc[UR22][R26.64+0x39], R195 ;  /* 0x000039c31a00d986 */ /* 0x000fe2000c101116 */
[C---:B------:R-:W-:Y:S01]  /*d070*/  ISETP.LT.OR P5, PT, R34.reuse, 0x42, !P2 ;  /* 0x000000422200780c */ /* 0x040fe200057a1670 */
[----:B------:R-:W-:Y:S01]  /*d080*/  FMUL R191, R191, UR24 ;  /* 0x00000018bfbf7c20 */ /* 0x000fe20008400000 */
[----:B------:R-:W-:Y:S01]  /*d090*/  F2FP.SATFINITE.E4M3.F32.PACK_AB_MERGE_C R193, RZ, R193, RZ ;  /* 0x000000c1ffc1723e */ /* 0x000fe200048070ff */
[----:B------:R0:W-:Y:S01]  /*d0a0*/  @!P4 STG.E.U8 desc[UR22][R26.64+0x38], R29 ;  /* 0x0000381d1a00c986 */ /* 0x0001e2000c101116 */
[C---:B------:R-:W-:Y:S01]  /*d0b0*/  ISETP.LT.OR P4, PT, R34.reuse, 0x41, !P1 ;  /* 0x000000412200780c */ /* 0x040fe20004f81670 */
[----:B------:R-:W-:Y:S01]  /*d0c0*/  FMUL R189, R189, UR24 ;  /* 0x00000018bdbd7c20 */ /* 0x000fe20008400000 */
[----:B-1----:R-:W-:Y:S01]  /*d0d0*/  F2FP.SATFINITE.E4M3.F32.PACK_AB_MERGE_C R33, RZ, R192, RZ ;  /* 0x000000c0ff21723e */ /* 0x002fe200048070ff */
[----:B------:R1:W-:Y:S01]  /*d0e0*/  @!P6 STG.E.U8 desc[UR22][R24.64+0x40], R31 ;  /* 0x0000401f1800e986 */ /* 0x0003e2000c101116 */
[----:B------:R-:W-:Y:S01]  /*d0f0*/  ISETP.LT.OR P6, PT, R34, 0x42, !P1 ;  /* 0x000000422200780c */ /* 0x000fe20004fc1670 */
[----:B------:R-:W-:Y:S01]  /*d100*/  FMUL R190, R190, UR24 ;  /* 0x00000018bebe7c20 */ /* 0x000fe20008400000 */
[----:B------:R-:W-:Y:S01]  /*d110*/  F2FP.SATFINITE.E4M3.F32.PACK_AB_MERGE_C R191, RZ, R191, RZ ;  /* 0x000000bfffbf723e */ /* 0x000fe200048070ff */
[----:B------:R-:W-:Y:S01]  /*d120*/  FMUL R188, R188, UR24 ;  /* 0x00000018bcbc7c20 */ /* 0x000fe20008400000 */
[----:B------:R-:W-:Y:S01]  /*d130*/  F2FP.SATFINITE.E4M3.F32.PACK_AB_MERGE_C R189, RZ, R189, RZ ;  /* 0x000000bdffbd723e */ /* 0x000fe200048070ff */
[----:B------:R-:W-:Y:S01]  /*d140*/  @!P5 STG.E.U8 desc[UR22][R24.64+0x41], R193 ;  /* 0x000041c11800d986 */ /* 0x000fe2000c101116 */
[C---:B------:R-:W-:Y:S01]  /*d150*/  ISETP.LT.OR P5, PT, R34.reuse, 0x4a, !P2 ;  /* 0x0000004a2200780c */ /* 0x040fe200057a1670 */
[----:B------:R-:W-:Y:S01]  /*d160*/  FMUL R187, R187, UR24 ;  /* 0x00000018bbbb7c20 */ /* 0x000fe20008400000 */
[----:B0-----:R-:W-:Y:S01]  /*d170*/  F2FP.SATFINITE.E4M3.F32.PACK_AB_MERGE_C R29, RZ, R190, RZ ;  /* 0x000000beff1d723e */ /* 0x001fe200048070ff */
[----:B------:R0:W-:Y:S01]  /*d180*/  @!P4 STG.E.U8 desc[UR22][R26.64+0x40], R33 ;  /* 0x000040211a00c986 */ /* 0x0001e2000c101116 */
[----:B------:R-:W-:Y:S01]  /*d190*/  ISETP.LT.OR P4, PT, R34, 0x49, !P2 ;  /* 0x000000492200780c */ /* 0x000fe20005781670 */
[----:B------:R-:W-:Y:S01]  /*d1a0*/  FMUL R186, R186, UR24 ;  /* 0x00000018baba7c20 */ /* 0x000fe20008400000 */
[----:B-1----:R-:W-:Y:S01]  /*d1b0*/  F2FP.SATFINITE.E4M3.F32.PACK_AB_MERGE_C R31, RZ, R188, RZ ;  /* 0x000000bcff1f723e */ /* 0x002fe200048070ff */
[----:B------:R-:W-:Y:S01]  /*d1c0*/  @!P6 STG.E.U8 desc[UR22][R26.64+0x41], R191 ;  /* 0x000041bf1a00e986 */ /* 0x000fe2000c101116 */
[----:B------:R-:W-:Y:S01]  /*d1d0*/  ISETP.LT.OR P6, PT, R34, 0x49, !P1 ;  /* 0x000000492200780c */ /* 0x000fe20004fc1670 */
[----:B------:R-:W-:Y:S01]  /*d1e0*/  FMUL R185, R185, UR24 ;  /* 0x00000018b9b97c20 */ /* 0x000fe20008400000 */
[----:B------:R-:W-:Y:S01]  /*d1f0*/  F2FP.SATFINITE.E4M3.F32.PACK_AB_MERGE_C R187, RZ, R187, RZ ;  /* 0x000000bbffbb723e */ /* 0x000fe200048070ff */
[----:B------:R-:W-:Y:S01]  /*d200*/  FMUL R183, R183, UR24 ;  /* 0x00000018b7b77c20 */ /* 0x000fe20008400000 */
[----:B------:R-:W-:Y:S01]  /*d210*/  FMUL R184, R184, UR24 ;  /* 0x00000018b8b87c20 */ /* 0x000fe20008400000 */
[----:B------:R-:W-:Y:S01]  /*d220*/  @!P5 STG.E.U8 desc[UR22][R24.64+0x49], R189 ;  /* 0x000049bd1800d986 */ /* 0x000fe2000c101116 */
[----:B------:R-:W-:Y:S01]  /*d230*/  ISETP.LT.OR P5, PT, R34, 0x4a, !P1 ;  /* 0x0000004a2200780c */ /* 0x000fe20004fa1670 */
[----:B------:R-:W-:Y:S01]  /*d240*/  FMUL R182, R182, UR24 ;  /* 0x00000018b6b67c20 */ /* 0x000fe20008400000 */
[----:B0-----:R-:W-:Y:S01]  /*d250*/  F2FP.SATFINITE.E4M3.F32.PACK_AB_MERGE_C R33, RZ, R186, RZ ;  /* 0x000000baff21723e */ /* 0x001fe200048070ff */
[----:B------:R0:W-:Y:S01]  /*d260*/  @!P4 STG.E.U8 desc[UR22][R24.64+0x48], R29 ;  /* 0x0000481d1800c986 */ /* 0x0001e2000c101116 */
[C---:B------:R-:W-:Y:S01]  /*d270*/  ISETP.LT.OR P4, PT, R34.reuse, 0x51, !P2 ;  /* 0x000000512200780c */ /* 0x040fe20005781670 */
[----:B------:R-:W-:Y:S01]  /*d280*/  FMUL R181, R181, UR24 ;  /* 0x00000018b5b57c20 */ /* 0x000fe20008400000 */
[----:B------:R-:W-:Y:S01]  /*d290*/  F2FP.SATFINITE.E4M3.F32.PACK_AB_MERGE_C R185, RZ, R185, RZ ;  /* 0x000000b9ffb9723e */ /* 0x000fe200048070ff */
        /* <DEDUP_REMOVED lines=19> */
[----:B------:R-:W-:Y:S01]  /*d3d0*/  F2FP.SATFINITE.E4M3.F32.PACK_AB_MERGE_C R177, RZ, R177, RZ ;  /* 0x000000b1ffb1723e */ /* 0x000fe200048070ff */
        /* <DEDUP_REMOVED lines=13> */
[----:B------:R-:W-:Y:S01]  /*d4b0*/  FMUL R170, R170, UR24 ;  /* 0x00000018aaaa7c20 */ /* 0x000fe20008400000 */
        /* <DEDUP_REMOVED lines=9> */
[C---:B------:R-:W-:Y:S01]  /*d550*/  ISETP.LT.OR P6, PT, R34.reuse, 0x61, !P1 ;  /* 0x000000612200780c */ /* 0x040fe20004fc1670 */
        /* <DEDUP_REMOVED lines=9> */
[----:B------:R-:W-:Y:S01]  /*d5f0*/  ISETP.LT.OR P4, PT, R34, 0x69, !P2 ;  /* 0x000000692200780c */ /* 0x000fe20005781670 */
        /* <DEDUP_REMOVED lines=98> */
[----:B-----5:R-:W-:Y:S01]  /*dc20*/  FMUL R5, R5, UR24 ;  /* 0x0000001805057c20 */ /* 0x020fe20008400000 */
        /* <DEDUP_REMOVED lines=15> */
[----:B------:R-:W-:Y:S01]  /*dd20*/  @!P6 STG.E.U8 desc[UR22][R26.64+0x90], R31 ;  /* 0x0000901f1a00e986 */ /* 0x000fe2000c101116 */
[----:B------:R-:W-:-:S05]  /*dd30*/  ISETP.LT.OR P6, PT, R34, 0x9a, !P2 ;  /* 0x0000009a2200780c */ /* 0x000fca00057c1670 */
[----:B------:R1:W-:Y:S01]  /*dd40*/  @!P5 STG.E.U8 desc[UR22][R26.64+0x91], R23 ;  /* 0x000091171a00d986 */ /* 0x0003e2000c101116 */
[C---:B------:R-:W-:Y:S02]  /*dd50*/  ISETP.LT.OR P5, PT, R34.reuse, 0x9a, !P1 ;  /* 0x0000009a2200780c */ /* 0x040fe40004fa1670 */
[----:B0-----:R-:W-:Y:S01]  /*dd60*/  F2FP.SATFINITE.E4M3.F32.PACK_AB_MERGE_C R29, RZ, R20, RZ ;  /* 0x00000014ff1d723e */ /* 0x001fe200048070ff */
[----:B------:R-:W-:Y:S01]  /*dd70*/  @!P4 STG.E.U8 desc[UR22][R24.64+0x98], R33 ;  /* 0x000098211800c986 */ /* 0x000fe2000c101116 */
[----:B------:R-:W-:-:S03]  /*dd80*/  ISETP.LT.OR P4, PT, R34, 0x99, !P1 ;  /* 0x000000992200780c */ /* 0x000fc60004f81670 */
[----:B------:R0:W-:Y:S01]  /*dd90*/  @!P6 STG.E.U8 desc[UR22][R24.64+0x99], R21 ;  /* 0x000099151800e986 */ /* 0x0001e2000c101116 */
[----:B------:R-:W-:Y:S02]  /*dda0*/  ISETP.LT.OR P6, PT, R34, 0xa1, !P2 ;  /* 0x000000a12200780c */ /* 0x000fe400057c1670 */
[----:B-1----:R-:W-:-:S03]  /*ddb0*/  F2FP.SATFINITE.E4M3.F32.PACK_AB_MERGE_C R23, RZ, R18, RZ ;  /* 0x00000012ff17723e */ /* 0x002fc600048070ff */
[----:B------:R1:W-:Y:S01]  /*ddc0*/  @!P5 STG.E.U8 desc[UR22][R26.64+0x99], R19 ;  /* 0x000099131a00d986 */ /* 0x0003e2000c101116 */
[----:B------:R-:W-:-:S03]  /*ddd0*/  ISETP.LT.OR P5, PT, R34, 0xa2, !P2 ;  /* 0x000000a22200780c */ /* 0x000fc600057a1670 */
[----:B------:R-:W-:Y:S01]  /*dde0*/  @!P4 STG.E.U8 desc[UR22][R26.64+0x98], R29 ;  /* 0x0000981d1a00c986 */ /* 0x000fe2000c101116 */
[C---:B------:R-:W-:Y:S02]  /*ddf0*/  ISETP.LT.OR P4, PT, R34.reuse, 0xa1, !P1 ;  /* 0x000000a12200780c */ /* 0x040fe40004f81670 */
[----:B0-----:R-:W-:Y:S01]  /*de00*/  F2FP.SATFINITE.E4M3.F32.PACK_AB_MERGE_C R21, RZ, R16, RZ ;  /* 0x00000010ff15723e */ /* 0x001fe200048070ff */
[----:B------:R-:W-:Y:S01]  /*de10*/  @!P6 STG.E.U8 desc[UR22][R24.64+0xa0], R23 ;  /* 0x0000a0171800e986 */ /* 0x000fe2000c101116 */
[----:B------:R-:W-:Y:S02]  /*de20*/  ISETP.LT.OR P6, PT, R34, 0xa2, !P1 ;  /* 0x000000a22200780c */ /* 0x000fe40004fc1670 */
[----:B-1----:R-:W-:-:S03]  /*de30*/  F2FP.SATFINITE.E4M3.F32.PACK_AB_MERGE_C R19, RZ, R14, RZ ;  /* 0x0000000eff13723e */ /* 0x002fc600048070ff */
[----:B------:R0:W-:Y:S01]  /*de40*/  @!P5 STG.E.U8 desc[UR22][R24.64+0xa1], R17 ;  /* 0x0000a1111800d986 */ /* 0x0001e2000c101116 */
[----:B------:R-:W-:-:S03]  /*de50*/  ISETP.LT.OR P5, PT, R34, 0xaa, !P2 ;  /* 0x000000aa2200780c */ /* 0x000fc600057a1670 */
[----:B------:R-:W-:Y:S01]  /*de60*/  @!P4 STG.E.U8 desc[UR22][R26.64+0xa0], R21 ;  /* 0x0000a0151a00c986 */ /* 0x000fe2000c101116 */
[----:B------:R-:W-:-:S03]  /*de70*/  ISETP.LT.OR P4, PT, R34, 0xa9, !P2 ;  /* 0x000000a92200780c */ /* 0x000fc60005781670 */
[----:B------:R1:W-:Y:S01]  /*de80*/  @!P6 STG.E.U8 desc[UR22][R26.64+0xa1], R15 ;  /* 0x0000a10f1a00e986 */ /* 0x0003e2000c101116 */
[----:B------:R-:W-:Y:S02]  /*de90*/  ISETP.LT.OR P6, PT, R34, 0xa9, !P1 ;  /* 0x000000a92200780c */ /* 0x000fe40004fc1670 */
[----:B0-----:R-:W-:-:S03]  /*dea0*/  F2FP.SATFINITE.E4M3.F32.PACK_AB_MERGE_C R17, RZ, R12, RZ ;  /* 0x0000000cff11723e */ /* 0x001fc600048070ff */
[----:B------:R0:W-:Y:S01]  /*deb0*/  @!P5 STG.E.U8 desc[UR22][R24.64+0xa9], R13 ;  /* 0x0000a90d1800d986 */ /* 0x0001e2000c101116 */
[----:B------:R-:W-:-:S03]  /*dec0*/  ISETP.LT.OR P5, PT, R34, 0xaa, !P1 ;  /* 0x000000aa2200780c */ /* 0x000fc60004fa1670 */
[----:B------:R-:W-:Y:S01]  /*ded0*/  @!P4 STG.E.U8 desc[UR22][R24.64+0xa8], R19 ;  /* 0x0000a8131800c986 */ /* 0x000fe2000c101116 */
[C---:B------:R-:W-:Y:S02]  /*dee0*/  ISETP.LT.OR P4, PT, R34.reuse, 0xb1, !P2 ;  /* 0x000000b12200780c */ /* 0x040fe40005781670 */
[----:B-1----:R-:W-:Y:S01]  /*def0*/  F2FP.SATFINITE.E4M3.F32.PACK_AB_MERGE_C R15, RZ, R10, RZ ;  /* 0x0000000aff0f723e */ /* 0x002fe200048070ff */
[----:B------:R-:W-:Y:S01]  /*df00*/  @!P6 STG.E.U8 desc[UR22][R26.64+0xa8], R17 ;  /* 0x0000a8111a00e986 */ /* 0x000fe2000c101116 */
[----:B------:R-:W-:Y:S02]  /*df10*/  ISETP.LT.OR P6, PT, R34, 0xb2, !P2 ;  /* 0x000000b22200780c */ /* 0x000fe400057c1670 */
[----:B0-----:R-:W-:-:S03]  /*df20*/  F2FP.SATFINITE.E4M3.F32.PACK_AB_MERGE_C R13, RZ, R8, RZ ;  /* 0x00000008ff0d723e */ /* 0x001fc600048070ff */
        /* <DEDUP_REMOVED lines=9> */
[----:B------:R3:W-:Y:S01]  /*dfc0*/  @!P4 STG.E.U8 desc[UR22][R26.64+0xb0], R13 ;  /* 0x0000b00d1a00c986 */ /* 0x0007e2000c101116 */
[C---:B------:R-:W-:Y:S02]  /*dfd0*/  ISETP.LT.OR P4, PT, R34.reuse, 0xb9, !P1 ;  /* 0x000000b92200780c */ /* 0x040fe40004f81670 */
[----:B-1----:R-:W-:Y:S01]  /*dfe0*/  F2FP.SATFINITE.E4M3.F32.PACK_AB_MERGE_C R9, RZ, R4, RZ ;  /* 0x00000004ff09723e */ /* 0x002fe200048070ff */
[----:B------:R1:W-:Y:S01]  /*dff0*/  @!P6 STG.E.U8 desc[UR22][R24.64+0xb8], R11 ;  /* 0x0000b80b1800e986 */ /* 0x0003e2000c101116 */
[C---:B------:R-:W-:Y:S02]  /*e000*/  ISETP.LT.OR P6, PT, R34.reuse, 0xba, !P1 ;  /* 0x000000ba2200780c */ /* 0x040fe40004fc1670 */
[----:B0-----:R-:W-:Y:S01]  /*e010*/  F2FP.SATFINITE.E4M3.F32.PACK_AB_MERGE_C R7, RZ, R2, RZ ;  /* 0x00000002ff07723e */ /* 0x001fe200048070ff */
[----:B--2---:R-:W-:Y:S02]  /*e020*/  FMUL R2, R225, UR24 ;  /* 0x00000018e1027c20 */ /* 0x004fe40008400000 */
[----:B------:R0:W-:Y:S01]  /*e030*/  @!P5 STG.E.U8 desc[UR22][R24.64+0xb9], R5 ;  /* 0x0000b9051800d986 */ /* 0x0001e2000c101116 */
[----:B------:R-:W-:-:S02]  /*e040*/  ISETP.LT.OR P5, PT, R34, 0xc2, !P2 ;  /* 0x000000c22200780c */ /* 0x000fc400057a1670 */
[----:B---3--:R-:W-:Y:S01]  /*e050*/  F2FP.SATFINITE.E4M3.F32.PACK_AB_MERGE_C R13, RZ, R3, RZ ;  /* 0x00000003ff0d723e */ /* 0x008fe200048070ff */
[----:B----4-:R-:W-:Y:S01]  /*e060*/  FMUL R3, R222, UR24 ;  /* 0x00000018de037c20 */ /* 0x010fe20008400000 */
[----:B------:R2:W-:Y:S01]  /*e070*/  @!P4 STG.E.U8 desc[UR22][R26.64+0xb8], R9 ;  /* 0x0000b8091a00c986 */ /* 0x0005e2000c101116 */
[----:B-1----:R-:W-:Y:S01]  /*e080*/  F2FP.SATFINITE.E4M3.F32.PACK_AB_MERGE_C R11, RZ, R0, RZ ;  /* 0x00000000ff0b723e */ /* 0x002fe200048070ff */
[----:B------:R-:W-:Y:S01]  /*e090*/  FMUL R0, R221, UR24 ;  /* 0x00000018dd007c20 */ /* 0x000fe20008400000 */
[----:B------:R-:W-:Y:S01]  /*e0a0*/  ISETP.LT.OR P4, PT, R34, 0xc1, !P2 ;  /* 0x000000c12200780c */ /* 0x000fe20005781670 */
[----:B------:R-:W3:Y:S04]  /*e0b0*/  LDL.LU R222, [R1+0x1c] ;  /* 0x00001c0001de7983 */ /* 0x000ee80000300800 */
[----:B------:R-:W4:Y:S01]  /*e0c0*/  LDL.LU R220, [R1+0x20] ;  /* 0x0000200001dc7983 */ /* 0x000f220000300800 */
[----:B0-----:R-:W-:-:S03]  /*e0d0*/  F2FP.SATFINITE.E4M3.F32.PACK_AB_MERGE_C R5, RZ, R3, RZ ;  /* 0x00000003ff05723e */ /* 0x001fc600048070ff */
[----:B------:R-:W4:Y:S01]  /*e0e0*/  LDL.LU R225, [R1+0x24] ;  /* 0x0000240001e17983 */ /* 0x000f220000300800 */
[----:B------:R-:W-:Y:S01]  /*e0f0*/  FMUL R3, R224, UR24 ;  /* 0x00000018e0037c20 */ /* 0x000fe20008400000 */
[----:B--2---:R-:W-:Y:S01]  /*e100*/  F2FP.SATFINITE.E4M3.F32.PACK_AB_MERGE_C R9, RZ, R0, RZ ;  /* 0x00000000ff09723e */ /* 0x004fe200048070ff */
[----:B------:R-:W-:Y:S01]  /*e110*/  FMUL R0, R226, UR24 ;  /* 0x00000018e2007c20 */ /* 0x000fe20008400000 */
[----:B------:R0:W-:Y:S01]  /*e120*/  @!P6 STG.E.U8 desc[UR22][R26.64+0xb9], R13 ;  /* 0x0000b90d1a00e986 */ /* 0x0001e2000c101116 */
[----:B------:R-:W-:-:S03]  /*e130*/  ISETP.LT.OR P6, PT, R34, 0xc1, !P1 ;  /* 0x000000c12200780c */ /* 0x000fc60004fc1670 */
[----:B------:R-:W2:Y:S04]  /*e140*/  LDL.LU R224, [R1+0x28] ;  /* 0x0000280001e07983 */ /* 0x000ea80000300800 */
[----:B------:R-:W2:Y:S01]  /*e150*/  LDL.LU R226, [R1+0x2c] ;  /* 0x00002c0001e27983 */ /* 0x000ea20000300800 */
[----:B0-----:R-:W-:Y:S01]  /*e160*/  F2FP.SATFINITE.E4M3.F32.PACK_AB_MERGE_C R13, RZ, R2, RZ ;  /* 0x00000002ff0d723e */ /* 0x001fe200048070ff */
[----:B------:R-:W-:Y:S02]  /*e170*/  FMUL R2, R227, UR24 ;  /* 0x00000018e3027c20 */ /* 0x000fe40008400000 */
[----:B------:R-:W2:Y:S04]  /*e180*/  LDL.LU R227, [R1+0x30] ;  /* 0x0000300001e37983 */ /* 0x000ea80000300800 */
[----:B------:R-:W-:Y:S01]  /*e190*/  @!P5 STG.E.U8 desc[UR22][R24.64+0xc1], R11 ;  /* 0x0000c10b1800d986 */ /* 0x000fe2000c101116 */
[----:B------:R-:W-:-:S03]  /*e1a0*/  ISETP.LT.OR P5, PT, R34, 0xc2, !P1 ;  /* 0x000000c22200780c */ /* 0x000fc60004fa1670 */
[----:B------:R0:W-:Y:S01]  /*e1b0*/  @!P4 STG.E.U8 desc[UR22][R24.64+0xc0], R7 ;  /* 0x0000c0071800c986 */ /* 0x0001e2000c101116 */
[----:B------:R-:W-:-:S03]  /*e1c0*/  ISETP.LT.OR P4, PT, R34, 0xc9, !P2 ;  /* 0x000000c92200780c */ /* 0x000fc60005781670 */
[----:B------:R1:W-:Y:S01]  /*e1d0*/  @!P6 STG.E.U8 desc[UR22][R26.64+0xc0], R5 ;  /* 0x0000c0051a00e986 */ /* 0x0003e2000c101116 */
[----:B------:R-:W-:-:S03]  /*e1e0*/  ISETP.LT.OR P6, PT, R34, 0xca, !P2 ;  /* 0x000000ca2200780c */ /* 0x000fc600057c1670 */
[----:B------:R-:W2:Y:S04]  /*e1f0*/  LDL.LU R221, [R1+0x34] ;  /* 0x0000340001dd7983 */ /* 0x000ea80000300800 */
[----:B------:R1:W-:Y:S01]  /*e200*/  @!P5 STG.E.U8 desc[UR22][R26.64+0xc1], R9 ;  /* 0x0000c1091a00d986 */ /* 0x0003e2000c101116 */
[----:B0-----:R-:W-:Y:S01]  /*e210*/  F2FP.SATFINITE.E4M3.F32.PACK_AB_MERGE_C R7, RZ, R3, RZ ;  /* 0x00000003ff07723e */ /* 0x001fe200048070ff */
[----:B------:R-:W-:Y:S02]  /*e220*/  FMUL R3, R223, UR24 ;  /* 0x00000018df037c20 */ /* 0x000fe40008400000 */
[----:B------:R-:W-:Y:S01]  /*e230*/  @!P4 STG.E.U8 desc[UR22][R24.64+0xc8], R13 ;  /* 0x0000c80d1800c986 */ /* 0x000fe2000c101116 */
[----:B------:R-:W-:-:S03]  /*e240*/  ISETP.LT.OR P4, PT, R34, 0xc9, !P1 ;  /* 0x000000c92200780c */ /* 0x000fc60004f81670 */
[----:B------:R-:W2:Y:S01]  /*e250*/  LDL.LU R223, [R1+0x38] ;  /* 0x0000380001df7983 */ /* 0x000ea20000300800 */
[----:B-1----:R-:W-:Y:S02]  /*e260*/  F2FP.SATFINITE.E4M3.F32.PACK_AB_MERGE_C R5, RZ, R0, RZ ;  /* 0x00000000ff05723e */ /* 0x002fe400048070ff */
[----:B------:R-:W-:Y:S02]  /*e270*/  F2FP.SATFINITE.E4M3.F32.PACK_AB_MERGE_C R11, RZ, R2, RZ ;  /* 0x00000002ff0b723e */ /* 0x000fe400048070ff */
[----:B------:R-:W-:Y:S01]  /*e280*/  F2FP.SATFINITE.E4M3.F32.PACK_AB_MERGE_C R9, RZ, R3, RZ ;  /* 0x00000003ff09723e */ /* 0x000fe200048070ff */
[----:B------:R0:W-:Y:S04]  /*e290*/  @!P6 STG.E.U8 desc[UR22][R24.64+0xc9], R7 ;  /* 0x0000c9071800e986 */ /* 0x0001e8000c101116 */
[----:B------:R1:W-:Y:S01]  /*e2a0*/  @!P4 STG.E.U8 desc[UR22][R26.64+0xc8], R5 ;  /* 0x0000c8051a00c986 */ /* 0x0003e2000c101116 */
[----:B---3--:R-:W-:-:S03]  /*e2b0*/  FMUL R0, R222, UR24 ;  /* 0x00000018de007c20 */ /* 0x008fc60008400000 */
[----:B------:R-:W3:Y:S01]  /*e2c0*/  LDL.LU R222, [R1+0x3c] ;  /* 0x00003c0001de7983 */ /* 0x000ee20000300800 */
[----:B----4-:R-:W-:Y:S01]  /*e2d0*/  FMUL R2, R220, UR24 ;  /* 0x00000018dc027c20 */ /* 0x010fe20008400000 */
[----:B0-----:R-:W-:Y:S01]  /*e2e0*/  F2FP.SATFINITE.E4M3.F32.PACK_AB_MERGE_C R7, RZ, R0, RZ ;  /* 0x00000000ff07723e */ /* 0x001fe200048070ff */
[----:B------:R-:W-:Y:S02]  /*e2f0*/  FMUL R3, R225, UR24 ;  /* 0x00000018e1037c20 */ /* 0x000fe40008400000 */
[----:B------:R-:W4:Y:S01]  /*e300*/  LDL.LU R225, [R1+0x40] ;  /* 0x0000400001e17983 */ /* 0x000f220000300800 */
[----:B------:R-:W-:Y:S02]  /*e310*/  F2FP.SATFINITE.E4M3.F32.PACK_AB_MERGE_C R13, RZ, R2, RZ ;  /* 0x00000002ff0d723e */ /* 0x000fe400048070ff */
[----:B-1----:R-:W-:Y:S01]  /*e320*/  F2FP.SATFINITE.E4M3.F32.PACK_AB_MERGE_C R5, RZ, R3, RZ ;  /* 0x00000003ff05723e */ /* 0x002fe200048070ff */
[----:B--2---:R-:W-:Y:S02]  /*e330*/  FMUL R0, R224, UR24 ;  /* 0x00000018e0007c20 */ /* 0x004fe40008400000 */
[----:B------:R-:W2:Y:S01]  /*e340*/  LDL.LU R224, [R1+0x44] ;  /* 0x0000440001e07983 */ /* 0x000ea20000300800 */
[----:B------:R-:W-:-:S03]  /*e350*/  FMUL R2, R226, UR24 ;  /* 0x00000018e2027c20 */ /* 0x000fc60008400000 */
[----:B------:R-:W2:Y:S01]  /*e360*/  LDL.LU R226, [R1+0x48] ;  /* 0x0000480001e27983 */ /* 0x000ea20000300800 */
[----:B------:R-:W-:-:S03]  /*e370*/  FMUL R3, R227, UR24 ;  /* 0x00000018e3037c20 */ /* 0x000fc60008400000 */
[----:B------:R-:W2:Y:S01]  /*e380*/  LDL.LU R227, [R1+0x4c] ;  /* 0x00004c0001e37983 */ /* 0x000ea20000300800 */
[C---:B------:R-:W-:Y:S02]  /*e390*/  ISETP.LT.OR P5, PT, R34.reuse, 0xca, !P1 ;  /* 0x000000ca2200780c */ /* 0x040fe40004fa1670 */
[C---:B------:R-:W-:Y:S01]  /*e3a0*/  ISETP.LT.OR P6, PT, R34.reuse, 0xd1, !P2 ;  /* 0x000000d12200780c */ /* 0x040fe200057c1670 */
[----:B------:R-:W2:Y:S01]  /*e3b0*/  LDL.LU R219, [R1+0x50] ;  /* 0x0000500001db7983 */ /* 0x000ea20000300800 */
[----:B------:R-:W-:-:S03]  /*e3c0*/  ISETP.LT.OR P4, PT, R34, 0xd1, !P1 ;  /* 0x000000d12200780c */ /* 0x000fc60004f81670 */
[----:B------:R-:W2:Y:S04]  /*e3d0*/  LDL.LU R218, [R1+0x54] ;  /* 0x0000540001da7983 */ /* 0x000ea80000300800 */
[----:B------:R-:W2:Y:S04]  /*e3e0*/  LDL.LU R220, [R1+0x58] ;  /* 0x0000580001dc7983 */ /* 0x000ea80000300800 */
[----:B------:R0:W-:Y:S01]  /*e3f0*/  @!P5 STG.E.U8 desc[UR22][R26.64+0xc9], R11 ;  /* 0x0000c90b1a00d986 */ /* 0x0001e2000c101116 */
[----:B------:R-:W-:-:S03]  /*e400*/  ISETP.LT.OR P5, PT, R34, 0xd2, !P2 ;  /* 0x000000d22200780c */ /* 0x000fc600057a1670 */
[----:B------:R1:W-:Y:S01]  /*e410*/  @!P6 STG.E.U8 desc[UR22][R24.64+0xd0], R9 ;  /* 0x0000d0091800e986 */ /* 0x0003e2000c101116 */
[----:B------:R-:W-:Y:S02]  /*e420*/  ISETP.LT.OR P6, PT, R34, 0xd2, !P1 ;  /* 0x000000d22200780c */ /* 0x000fe40004fc1670 */
[----:B0-----:R-:W-:-:S07]  /*e430*/  F2FP.SATFINITE.E4M3.F32.PACK_AB_MERGE_C R11, RZ, R2, RZ ;  /* 0x00000002ff0b723e */ /* 0x001fce00048070ff */
[----:B------:R0:W-:Y:S01]  /*e440*/  @!P5 STG.E.U8 desc[UR22][R24.64+0xd1], R7 ;  /* 0x0000d1071800d986 */ /* 0x0001e2000c101116 */
[C---:B------:R-:W-:Y:S02]  /*e450*/  ISETP.LT.OR P5, PT, R34.reuse, 0xda, !P2 ;  /* 0x000000da2200780c */ /* 0x040fe400057a1670 */
[----:B-1----:R-:W-:Y:S01]  /*e460*/  F2FP.SATFINITE.E4M3.F32.PACK_AB_MERGE_C R9, RZ, R0, RZ ;  /* 0x00000000ff09723e */ /* 0x002fe200048070ff */
[----:B------:R-:W-:Y:S01]  /*e470*/  @!P4 STG.E.U8 desc[UR22][R26.64+0xd0], R13 ;  /* 0x0000d00d1a00c986 */ /* 0x000fe2000c101116 */
[C---:B------:R-:W-:Y:S01]  /*e480*/  ISETP.LT.OR P4, PT, R34.reuse, 0xd9, !P2 ;  /* 0x000000d92200780c */ /* 0x040fe20005781670 */
[----:B------:R-:W-:Y:S01]  /*e490*/  FMUL R0, R221, UR24 ;  /* 0x00000018dd007c20 */ /* 0x000fe20008400000 */
[----:B------:R-:W-:Y:S01]  /*e4a0*/  FMUL R2, R223, UR24 ;  /* 0x00000018df027c20 */ /* 0x000fe20008400000 */
[----:B------:R1:W-:Y:S01]  /*e4b0*/  @!P6 STG.E.U8 desc[UR22][R26.64+0xd1], R5 ;  /* 0x0000d1051a00e986 */ /* 0x0003e2000c101116 */
[----:B------:R-:W-:-:S03]  /*e4c0*/  ISETP.LT.OR P6, PT, R34, 0xd9, !P1 ;  /* 0x000000d92200780c */ /* 0x000fc60004fc1670 */
[----:B------:R-:W2:Y:S04]  /*e4d0*/  LDL.LU R221, [R1+0x5c] ;  /* 0x00005c0001dd7983 */ /* 0x000ea80000300800 */
[----:B------:R-:W2:Y:S01]  /*e4e0*/  LDL.LU R223, [R1+0x60] ;  /* 0x0000600001df7983 */ /* 0x000ea20000300800 */
[----:B0-----:R-:W-:Y:S02]  /*e4f0*/  F2FP.SATFINITE.E4M3.F32.PACK_AB_MERGE_C R7, RZ, R3, RZ ;  /* 0x00000003ff07723e */ /* 0x001fe400048070ff */
[----:B-1----:R-:W-:Y:S01]  /*e500*/  F2FP.SATFINITE.E4M3.F32.PACK_AB_MERGE_C R5, RZ, R0, RZ ;  /* 0x00000000ff05723e */ /* 0x002fe200048070ff */
[----:B------:R0:W-:Y:S01]  /*e510*/  @!P4 STG.E.U8 desc[UR22][R24.64+0xd8], R9 ;  /* 0x0000d8091800c986 */ /* 0x0001e2000c101116 */
[----:B------:R-:W-:-:S03]  /*e520*/  F2FP.SATFINITE.E4M3.F32.PACK_AB_MERGE_C R13, RZ, R2, RZ ;  /* 0x00000002ff0d723e */ /* 0x000fc600048070ff */
[----:B------:R-:W-:Y:S04]  /*e530*/  @!P5 STG.E.U8 desc[UR22][R24.64+0xd9], R11 ;  /* 0x0000d90b1800d986 */ /* 0x000fe8000c101116 */
[----:B------:R1:W-:Y:S01]  /*e540*/  @!P6 STG.E.U8 desc[UR22][R26.64+0xd8], R7 ;  /* 0x0000d8071a00e986 */ /* 0x0003e2000c101116 */
[----:B---3--:R-:W-:-:S03]  /*e550*/  FMUL R3, R222, UR24 ;  /* 0x00000018de037c20 */ /* 0x008fc60008400000 */
[----:B------:R-:W3:Y:S01]  /*e560*/  LDL.LU R222, [R1+0x64] ;  /* 0x0000640001de7983 */ /* 0x000ee20000300800 */
[----:B----4-:R-:W-:Y:S01]  /*e570*/  FMUL R0, R225, UR24 ;  /* 0x00000018e1007c20 */ /* 0x010fe20008400000 */
[----:B0-----:R-:W-:Y:S02]  /*e580*/  F2FP.SATFINITE.E4M3.F32.PACK_AB_MERGE_C R9, RZ, R3, RZ ;  /* 0x00000003ff09723e */ /* 0x001fe400048070ff */
[----:B------:R-:W4:Y:S02]  /*e590*/  LDL.LU R225, [R1+0x68] ;  /* 0x0000680001e17983 */ /* 0x000f240000300800 */
        /* <DEDUP_REMOVED lines=8> */
[C---:B------:R-:W-:Y:S02]  /*e620*/  ISETP.LT.OR P4, PT, R34.reuse, 0xe1, !P2 ;  /* 0x000000e12200780c */ /* 0x040fe40005781670 */
[----:B------:R-:W-:-:S09]  /*e630*/  ISETP.LT.OR P6, PT, R34, 0xe2, !P2 ;  /* 0x000000e22200780c */ /* 0x000fd200057c1670 */
[----:B------:R0:W-:Y:S01]  /*e640*/  @!P5 STG.E.U8 desc[UR22][R26.64+0xd9], R5 ;  /* 0x0000d9051a00d986 */ /* 0x0001e2000c101116 */
[----:B------:R-:W-:-:S03]  /*e650*/  ISETP.LT.OR P5, PT, R34, 0xe2, !P1 ;  /* 0x000000e22200780c */ /* 0x000fc60004fa1670 */
[----:B------:R-:W-:Y:S01]  /*e660*/  @!P4 STG.E.U8 desc[UR22][R24.64+0xe0], R13 ;  /* 0x0000e00d1800c986 */ /* 0x000fe2000c101116 */
[----:B------:R-:W-:-:S03]  /*e670*/  ISETP.LT.OR P4, PT, R34, 0xe1, !P1 ;  /* 0x000000e12200780c */ /* 0x000fc60004f81670 */
[----:B------:R1:W-:Y:S01]  /*e680*/  @!P6 STG.E.U8 desc[UR22][R24.64+0xe1], R9 ;  /* 0x0000e1091800e986 */ /* 0x0003e2000c101116 */
[----:B------:R-:W-:Y:S02]  /*e690*/  ISETP.LT.OR P6, PT, R34, 0xe9, !P2 ;  /* 0x000000e92200780c */ /* 0x000fe400057c1670 */
[----:B------:R-:W-:Y:S02]  /*e6a0*/  F2FP.SATFINITE.E4M3.F32.PACK_AB_MERGE_C R11, RZ, R2, RZ ;  /* 0x00000002ff0b723e */ /* 0x000fe400048070ff */
[----:B0-----:R-:W-:-:S03]  /*e6b0*/  F2FP.SATFINITE.E4M3.F32.PACK_AB_MERGE_C R5, RZ, R3, RZ ;  /* 0x00000003ff05723e */ /* 0x001fc600048070ff */
[----:B------:R-:W-:Y:S01]  /*e6c0*/  @!P5 STG.E.U8 desc[UR22][R26.64+0xe1], R11 ;  /* 0x0000e10b1a00d986 */ /* 0x000fe2000c101116 */
[----:B------:R-:W-:-:S03]  /*e6d0*/  ISETP.LT.OR P5, PT, R34, 0xea, !P2 ;  /* 0x000000ea2200780c */ /* 0x000fc600057a1670 */
[----:B------:R0:W-:Y:S01]  /*e6e0*/  @!P4 STG.E.U8 desc[UR22][R26.64+0xe0], R7 ;  /* 0x0000e0071a00c986 */ /* 0x0001e2000c101116 */
[----:B------:R-:W-:-:S03]  /*e6f0*/  ISETP.LT.OR P4, PT, R34, 0xe9, !P1 ;  /* 0x000000e92200780c */ /* 0x000fc60004f81670 */
[----:B------:R0:W-:Y:S01]  /*e700*/  @!P6 STG.E.U8 desc[UR22][R24.64+0xe8], R5 ;  /* 0x0000e8051800e986 */ /* 0x0001e2000c101116 */
[----:B------:R-:W-:Y:S01]  /*e710*/  ISETP.LT.OR P6, PT, R34, 0xea, !P1 ;  /* 0x000000ea2200780c */ /* 0x000fe20004fc1670 */
[----:B------:R-:W-:Y:S01]  /*e720*/  FMUL R2, R219, UR24 ;  /* 0x00000018db027c20 */ /* 0x000fe20008400000 */
[----:B------:R-:W-:Y:S01]  /*e730*/  FMUL R3, R218, UR24 ;  /* 0x00000018da037c20 */ /* 0x000fe20008400000 */
[----:B-1----:R-:W-:-:S03]  /*e740*/  F2FP.SATFINITE.E4M3.F32.PACK_AB_MERGE_C R9, RZ, R0, RZ ;  /* 0x00000000ff09723e */ /* 0x002fc600048070ff */
[----:B------:R-:W-:Y:S02]  /*e750*/  F2FP.SATFINITE.E4M3.F32.PACK_AB_MERGE_C R13, RZ, R2, RZ ;  /* 0x00000002ff0d723e */ /* 0x000fe400048070ff */
[----:B0-----:R-:W-:Y:S01]  /*e760*/  F2FP.SATFINITE.E4M3.F32.PACK_AB_MERGE_C R7, RZ, R3, RZ ;  /* 0x00000003ff07723e */ /* 0x001fe200048070ff */
[----:B------:R0:W-:Y:S01]  /*e770*/  @!P5 STG.E.U8 desc[UR22][R24.64+0xe9], R9 ;  /* 0x0000e9091800d986 */ /* 0x0001e2000c101116 */
[----:B------:R-:W-:-:S03]  /*e780*/  ISETP.LT.OR P5, PT, R34, 0xf2, !P2 ;  /* 0x000000f22200780c */ /* 0x000fc600057a1670 */
[----:B------:R-:W-:Y:S01]  /*e790*/  @!P4 STG.E.U8 desc[UR22][R26.64+0xe8], R13 ;  /* 0x0000e80d1a00c986 */ /* 0x000fe2000c101116 */
[----:B------:R-:W-:-:S03]  /*e7a0*/  ISETP.LT.OR P4, PT, R34, 0xf1, !P2 ;  /* 0x000000f12200780c */ /* 0x000fc60005781670 */
[----:B------:R1:W-:Y:S01]  /*e7b0*/  @!P6 STG.E.U8 desc[UR22][R26.64+0xe9], R7 ;  /* 0x0000e9071a00e986 */ /* 0x0003e2000c101116 */
[----:B------:R-:W-:Y:S01]  /*e7c0*/  ISETP.LT.OR P6, PT, R34, 0xf1, !P1 ;  /* 0x000000f12200780c */ /* 0x000fe20004fc1670 */
[----:B------:R-:W-:Y:S01]  /*e7d0*/  FMUL R0, R220, UR24 ;  /* 0x00000018dc007c20 */ /* 0x000fe20008400000 */
[----:B------:R-:W-:Y:S01]  /*e7e0*/  FMUL R2, R221, UR24 ;  /* 0x00000018dd027c20 */ /* 0x000fe20008400000 */
[----:B------:R-:W-:-:S03]  /*e7f0*/  FMUL R3, R223, UR24 ;  /* 0x00000018df037c20 */ /* 0x000fc60008400000 */
[----:B------:R-:W-:Y:S02]  /*e800*/  F2FP.SATFINITE.E4M3.F32.PACK_AB_MERGE_C R5, RZ, R0, RZ ;  /* 0x00000000ff05723e */ /* 0x000fe400048070ff */
[----:B------:R-:W-:Y:S02]  /*e810*/  F2FP.SATFINITE.E4M3.F32.PACK_AB_MERGE_C R11, RZ, R2, RZ ;  /* 0x00000002ff0b723e */ /* 0x000fe400048070ff */
[----:B0-----:R-:W-:Y:S01]  /*e820*/  F2FP.SATFINITE.E4M3.F32.PACK_AB_MERGE_C R9, RZ, R3, RZ ;  /* 0x00000003ff09723e */ /* 0x001fe200048070ff */
[----:B------:R-:W-:Y:S01]  /*e830*/  @!P4 STG.E.U8 desc[UR22][R24.64+0xf0], R5 ;  /* 0x0000f0051800c986 */ /* 0x000fe2000c101116 */
[----:B------:R-:W-:-:S03]  /*e840*/  ISETP.LT.OR P4, PT, R34, 0xf2, !P1 ;  /* 0x000000f22200780c */ /* 0x000fc60004f81670 */
[----:B------:R0:W-:Y:S01]  /*e850*/  @!P5 STG.E.U8 desc[UR22][R24.64+0xf1], R11 ;  /* 0x0000f10b1800d986 */ /* 0x0001e2000c101116 */
[C---:B------:R-:W-:Y:S02]  /*e860*/  ISETP.LT.OR P5, PT, R34.reuse, 0xf9, !P2 ;  /* 0x000000f92200780c */ /* 0x040fe400057a1670 */
[C---:B------:R-:W-:Y:S01]  /*e870*/  ISETP.LT.OR P2, PT, R34.reuse, 0xfa, !P2 ;  /* 0x000000fa2200780c */ /* 0x040fe20005741670 */
[----:B------:R0:W-:Y:S01]  /*e880*/  @!P6 STG.E.U8 desc[UR22][R26.64+0xf0], R9 ;  /* 0x0000f0091a00e986 */ /* 0x0001e2000c101116 */
[C---:B------:R-:W-:Y:S02]  /*e890*/  ISETP.LT.OR P6, PT, R34.reuse, 0xf9, !P1 ;  /* 0x000000f92200780c */ /* 0x040fe40004fc1670 */
[----:B------:R-:W-:Y:S01]  /*e8a0*/  ISETP.LT.OR P1, PT, R34, 0xfa, !P1 ;  /* 0x000000fa2200780c */ /* 0x000fe20004f21670 */
[----:B---3--:R-:W-:Y:S01]  /*e8b0*/  FMUL R0, R222, UR24 ;  /* 0x00000018de007c20 */ /* 0x008fe20008400000 */
[----:B----4-:R-:W-:-:S04]  /*e8c0*/  FMUL R2, R225, UR24 ;  /* 0x00000018e1027c20 */ /* 0x010fc80008400000 */
[----:B-1----:R-:W-:Y:S01]  /*e8d0*/  F2FP.SATFINITE.E4M3.F32.PACK_AB_MERGE_C R7, RZ, R0, RZ ;  /* 0x00000000ff07723e */ /* 0x002fe200048070ff */
[----:B--2---:R-:W-:Y:S01]  /*e8e0*/  FMUL R3, R224, UR24 ;  /* 0x00000018e0037c20 */ /* 0x004fe20008400000 */
[----:B------:R-:W-:Y:S01]  /*e8f0*/  FMUL R4, R226, UR24 ;  /* 0x00000018e2047c20 */ /* 0x000fe20008400000 */
[----:B0-----:R-:W-:-:S03]  /*e900*/  F2FP.SATFINITE.E4M3.F32.PACK_AB_MERGE_C R11, RZ, R2, RZ ;  /* 0x00000002ff0b723e */ /* 0x001fc600048070ff */
[----:B------:R-:W-:Y:S01]  /*e910*/  F2FP.SATFINITE.E4M3.F32.PACK_AB_MERGE_C R3, RZ, R3, RZ ;  /* 0x00000003ff03723e */ /* 0x000fe200048070ff */
[----:B------:R-:W-:Y:S01]  /*e920*/  FMUL R5, R227, UR24 ;  /* 0x00000018e3057c20 */ /* 0x000fe20008400000 */
[----:B------:R-:W-:Y:S01]  /*e930*/  F2FP.SATFINITE.E4M3.F32.PACK_AB_MERGE_C R9, RZ, R4, RZ ;  /* 0x00000004ff09723e */ /* 0x000fe200048070ff */
[----:B------:R0:W-:Y:S03]  /*e940*/  @!P4 STG.E.U8 desc[UR22][R26.64+0xf1], R7 ;  /* 0x0000f1071a00c986 */ /* 0x0001e6000c101116 */
[----:B------:R-:W-:Y:S01]  /*e950*/  F2FP.SATFINITE.E4M3.F32.PACK_AB_MERGE_C R5, RZ, R5, RZ ;  /* 0x00000005ff05723e */ /* 0x000fe200048070ff */
[----:B------:R0:W-:Y:S04]  /*e960*/  @!P5 STG.E.U8 desc[UR22][R24.64+0xf8], R11 ;  /* 0x0000f80b1800d986 */ /* 0x0001e8000c101116 */
[----:B------:R0:W-:Y:S04]  /*e970*/  @!P2 STG.E.U8 desc[UR22][R24.64+0xf9], R3 ;  /* 0x0000f9031800a986 */ /* 0x0001e8000c101116 */
[----:B------:R0:W-:Y:S04]  /*e980*/  @!P6 STG.E.U8 desc[UR22][R26.64+0xf8], R9 ;  /* 0x0000f8091a00e986 */ /* 0x0001e8000c101116 */
[----:B------:R0:W-:Y:S02]  /*e990*/  @!P1 STG.E.U8 desc[UR22][R26.64+0xf9], R5 ;  /* 0x0000f9051a009986 */ /* 0x0001e4000c101116 */
.L_x_298:
[----:B------:R-:W-:Y:S05]  /*e9a0*/  BSYNC B0 ;  /* 0x0000000000007941 */ /* 0x000fea0003800000 */
.L_x_40:
[----:B------:R-:W2:Y:S01]  /*e9b0*/  LDL.LU R22, [R1+0x80] ;  /* 0x0000800001167983 */ /* 0x000ea20000300800 */
[----:B0-----:R-:W-:Y:S01]  /*e9c0*/  IMAD.U32 R3, RZ, RZ, UR18 ;  /* 0x00000012ff037e24 */ /* 0x001fe2000f8e00ff */
[----:B------:R-:W-:Y:S02]  /*e9d0*/  ULDC.64 UR6, c[0x0][0x650] ;  /* 0x0001940000067ab9 */ /* 0x000fe40000000a00 */
[----:B------:R-:W3:Y:S01]  /*e9e0*/  LDL.LU R19, [R1+0x84] ;  /* 0x0000840001137983 */ /* 0x000ee20000300800 */
[----:B-----5:R-:W-:Y:S01]  /*e9f0*/  IMAD.U32 R0, RZ, RZ, UR20 ;  /* 0x00000014ff007e24 */ /* 0x020fe2000f8e00ff */
[----:B------:R0:W-:Y:S01]  /*ea00*/  SYNCS.ARRIVE.TRANS64.A1T0 RZ, [R3+UR29], RZ ;  /* 0x000000ff03ff79a7 */ /* 0x0001e2000810001d */
[----:B------:R-:W-:Y:S02]  /*ea10*/  IMAD.U32 R2, RZ, RZ, UR20 ;  /* 0x00000014ff027e24 */ /* 0x000fe4000f8e00ff */
[----:B------:R-:W-:Y:S02]  /*ea20*/  IMAD.MOV.U32 R4, RZ, RZ, -0x1 ;  /* 0xffffffffff047424 */ /* 0x000fe400078e00ff */
[----:B0-----:R-:W-:Y:S01]  /*ea30*/  IMAD.U32 R3, RZ, RZ, UR15 ;  /* 0x0000000fff037e24 */ /* 0x001fe2000f8e00ff */
[----:B---3--:R-:W-:-:S02]  /*ea40*/  LEA R19, P1, R0, R19, 0x1 ;  /* 0x0000001300137211 */ /* 0x008fc400078208ff */
[----:B------:R-:W-:Y:S02]  /*ea50*/  PRMT R0, RZ, 0x7610, R0 ;  /* 0x00007610ff007816 */ /* 0x000fe40000000000 */
[----:B--2---:R-:W-:Y:S01]  /*ea60*/  LEA.HI.X R22, R2, R22, R3, 0x1, P1 ;  /* 0x0000001602167211 */ /* 0x004fe200008f0c03 */
[----:B------:R-:W-:Y:S01]  /*ea70*/  IMAD.MOV.U32 R2, RZ, RZ, -0x1 ;  /* 0xffffffffff027424 */ /* 0x000fe200078e00ff */
[----:B------:R0:W-:Y:S01]  /*ea80*/  STL [R1+0x84], R19 ;  /* 0x0000841301007387 */ /* 0x0001e20000100800 */
[----:B------:R-:W-:Y:S01]  /*ea90*/  IMAD.MOV.U32 R3, RZ, RZ, -0x1 ;  /* 0xffffffffff037424 */ /* 0x000fe200078e00ff */
[----:B------:R-:W-:Y:S02]  /*eaa0*/  ISETP.GE.U32.AND P1, PT, R19, UR6, PT ;  /* 0x0000000613007c0c */ /* 0x000fe4000bf26070 */
[----:B------:R0:W-:Y:S02]  /*eab0*/  STL [R1+0x80], R22 ;  /* 0x0000801601007387 */ /* 0x0001e40000100800 */
[----:B------:R-:W-:-:S02]  /*eac0*/  ISETP.GE.U32.AND.EX P1, PT, R22, UR7, PT, P1 ;  /* 0x0000000716007c0c */ /* 0x000fc4000bf26110 */
[----:B------:R0:W-:Y:S04]  /*ead0*/  STL [R1+0x88], R4 ;  /* 0x0000880401007387 */ /* 0x0001e80000100800 */
[----:B------:R0:W-:Y:S04]  /*eae0*/  STL [R1+0x78], R2 ;  /* 0x0000780201007387 */ /* 0x0001e80000100800 */
[----:B------:R0:W-:Y:S03]  /*eaf0*/  STL [R1+0x8c], R3 ;  /* 0x00008c0301007387 */ /* 0x0001e60000100800 */
[----:B------:R-:W-:Y:S05]  /*eb00*/  @P1 BRA `(.L_x_299) ;  /* 0x0000000400741947 */ /* 0x000fea0003800000 */
[----:B------:R-:W2:Y:S01]  /*eb10*/  S2R R14, SR_CTAID.X ;  /* 0x00000000000e7919 */ /* 0x000ea20000002500 */
[----:B------:R-:W3:Y:S01]  /*eb20*/  LDC.64 R8, c[0x0][0x628] ;  /* 0x00018a00ff087b82 */ /* 0x000ee20000000a00 */
[----:B------:R-:W-:Y:S01]  /*eb30*/  ULDC UR6, c[0x0][0x150] ;  /* 0x0000540000067ab9 */ /* 0x000fe20000000800 */
[----:B------:R-:W-:Y:S01]  /*eb40*/  IMAD.MOV.U32 R6, RZ, RZ, R19 ;  /* 0x000000ffff067224 */ /* 0x000fe200078e0013 */
[----:B------:R-:W0:Y:S01]  /*eb50*/  S2R R16, SR_CTAID.Y ;  /* 0x0000000000107919 */ /* 0x000e220000002600 */
[----:B------:R-:W-:-:S04]  /*eb60*/  IMAD.MOV.U32 R7, RZ, RZ, R22 ;  /* 0x000000ffff077224 */ /* 0x000fc800078e0016 */
[----:B------:R-:W0:Y:S08]  /*eb70*/  LDC R17, c[0x0][0x144] ;  /* 0x00005100ff117b82 */ /* 0x000e300000000800 */
[----:B------:R-:W0:Y:S08]  /*eb80*/  LDC R10, c[0x0][0x630] ;  /* 0x00018c00ff0a7b82 */ /* 0x000e300000000800 */
[----:B------:R-:W0:Y:S01]  /*eb90*/  LDC.64 R12, c[0x0][0x620] ;  /* 0x00018800ff0c7b82 */ /* 0x000e220000000a00 */
[----:B---3--:R-:W-:-:S04]  /*eba0*/  ISETP.NE.U32.AND P1, PT, R8, RZ, PT ;  /* 0x000000ff0800720c */ /* 0x008fc80003f25070 */
[----:B------:R-:W-:Y:S02]  /*ebb0*/  ISETP.NE.AND.EX P1, PT, R9, RZ, PT, P1 ;  /* 0x000000ff0900720c */ /* 0x000fe40003f25310 */
[----:B--2---:R-:W-:-:S05]  /*ebc0*/  I2FP.F32.U32 R0, R14 ;  /* 0x0000000e00007245 */ /* 0x004fca0000201000 */
[----:B------:R-:W-:-:S04]  /*ebd0*/  FMUL R0, R0, UR6 ;  /* 0x0000000600007c20 */ /* 0x000fc80008400000 */
[----:B------:R2:W3:Y:S02]  /*ebe0*/  F2I.U32.TRUNC.NTZ R15, R0 ;  /* 0x00000000000f7305 */ /* 0x0004e4000020f000 */
[----:B------:R-:W-:Y:S05]  /*ebf0*/  @!P1 BRA `(.L_x_300) ;  /* 0x0000000000289947 */ /* 0x000fea0003800000 */
[----:B--2---:R-:W2:Y:S02]  /*ec00*/  LDC R0, c[0x0][0x634] ;  /* 0x00018d00ff007b82 */ /* 0x004ea40000000800 */
[----:B--2---:R-:W-:-:S05]  /*ec10*/  IADD3 R7, P1, R19, R0, RZ ;  /* 0x0000000013077210 */ /* 0x004fca0007f3e0ff */
[----:B------:R-:W-:-:S04]  /*ec20*/  IMAD.X R11, RZ, RZ, R22, P1 ;  /* 0x000000ffff0b7224 */ /* 0x000fc800008e0616 */
[----:B0-----:R-:W-:-:S04]  /*ec30*/  IMAD.WIDE.U32 R2, R11, R8, RZ ;  /* 0x000000080b027225 */ /* 0x001fc800078e00ff */
[----:B------:R-:W-:-:S04]  /*ec40*/  IMAD.WIDE.U32 R4, P1, R7, R9, R2 ;  /* 0x0000000907047225 */ /* 0x000fc80007820002 */
[----:B------:R-:W-:-:S04]  /*ec50*/  IMAD.WIDE.U32 R2, R7, R8, RZ ;  /* 0x0000000807027225 */ /* 0x000fc800078e00ff */
[----:B------:R-:W-:Y:S01]  /*ec60*/  IMAD.X R7, RZ, RZ, RZ, P1 ;  /* 0x000000ffff077224 */ /* 0x000fe200008e06ff */
[----:B------:R-:W-:Y:S01]  /*ec70*/  IADD3 RZ, P1, R3, R4, RZ ;  /* 0x0000000403ff7210 */ /* 0x000fe20007f3e0ff */
[----:B------:R-:W-:-:S04]  /*ec80*/  IMAD.MOV.U32 R6, RZ, RZ, R5 ;  /* 0x000000ffff067224 */ /* 0x000fc800078e0005 */
[----:B------:R-:W-:-:S08]  /*ec90*/  IMAD.WIDE.U32.X R6, R11, R9, R6, P1 ;  /* 0x000000090b067225 */ /* 0x000fd000008e0406 */
.L_x_300:
[-CC-:B0-----:R-:W-:Y:S01]  /*eca0*/  SHF.R.U64 R11, R6, R10.reuse, R7.reuse ;  /* 0x0000000a060b7219 */ /* 0x181fe20000001207 */
[----:B------:R-:W0:Y:S01]  /*ecb0*/  LDC.64 R20, c[0x0][0x640] ;  /* 0x00019000ff147b82 */ /* 0x000e220000000a00 */
[----:B--2---:R-:W-:Y:S01]  /*ecc0*/  SHF.R.U32.HI R0, RZ, R10, R7 ;  /* 0x0000000aff007219 */ /* 0x004fe20000011607 */
[----:B------:R-:W-:Y:S01]  /*ecd0*/  IMAD.MOV.U32 R2, RZ, RZ, R19 ;  /* 0x000000ffff027224 */ /* 0x000fe200078e0013 */
[----:B------:R-:W-:Y:S01]  /*ece0*/  IADD3 R5, P1, RZ, -R11, RZ ;  /* 0x8000000bff057210 */ /* 0x000fe20007f3e0ff */
[----:B---3--:R-:W-:Y:S01]  /*ecf0*/  IMAD.MOV R15, RZ, RZ, -R15 ;  /* 0x000000ffff0f7224 */ /* 0x008fe200078e0a0f */
[----:B------:R-:W-:Y:S01]  /*ed00*/  ULDC UR6, c[0x0][0x154] ;  /* 0x0000550000067ab9 */ /* 0x000fe20000000800 */
[----:B------:R-:W-:Y:S02]  /*ed10*/  IMAD.MOV.U32 R7, RZ, RZ, 0x1 ;  /* 0x00000001ff077424 */ /* 0x000fe400078e00ff */
[----:B------:R-:W2:Y:S01]  /*ed20*/  LDC R4, c[0x0][0x618] ;  /* 0x00018600ff047b82 */ /* 0x000ea20000000800 */
[----:B------:R-:W-:-:S02]  /*ed30*/  IMAD.X R3, RZ, RZ, ~R0, P1 ;  /* 0x000000ffff037224 */ /* 0x000fc400008e0e00 */
[----:B------:R-:W-:Y:S02]  /*ed40*/  IMAD R17, R17, R15, R14 ;  /* 0x0000000f11117224 */ /* 0x000fe400078e020e */
[-C--:B------:R-:W-:Y:S02]  /*ed50*/  IMAD R0, R3, R12.reuse, RZ ;  /* 0x0000000c03007224 */ /* 0x080fe400078e02ff */
[----:B------:R-:W-:Y:S01]  /*ed60*/  IMAD.MOV.U32 R3, RZ, RZ, R22 ;  /* 0x000000ffff037224 */ /* 0x000fe200078e0016 */
[----:B------:R-:W3:Y:S01]  /*ed70*/  LDC R6, c[0x0][0x608] ;  /* 0x00018200ff067b82 */ /* 0x000ee20000000800 */
[----:B------:R-:W-:-:S04]  /*ed80*/  IMAD.WIDE.U32 R2, R5, R12, R2 ;  /* 0x0000000c05027225 */ /* 0x000fc800078e0002 */
[----:B------:R-:W-:-:S03]  /*ed90*/  IMAD R5, R5, R13, R0 ;  /* 0x0000000d05057224 */ /* 0x000fc600078e0200 */
[----:B------:R-:W5:Y:S01]  /*eda0*/  LDC R18, c[0x0][0x658] ;  /* 0x00019600ff127b82 */ /* 0x000f620000000800 */
[----:B------:R-:W-:Y:S01]  /*edb0*/  I2FP.F32.U32 R0, R16 ;  /* 0x0000001000007245 */ /* 0x000fe20000201000 */
[----:B------:R-:W-:Y:S01]  /*edc0*/  IMAD.IADD R3, R3, 0x1, R5 ;  /* 0x0000000103037824 */ /* 0x000fe200078e0205 */
[----:B0-----:R-:W-:Y:S01]  /*edd0*/  ISETP.NE.U32.AND P1, PT, R20, RZ, PT ;  /* 0x000000ff1400720c */ /* 0x001fe20003f25070 */
[----:B------:R-:W-:Y:S02]  /*ede0*/  IMAD.MOV.U32 R5, RZ, RZ, -0x1 ;  /* 0xffffffffff057424 */ /* 0x000fe400078e00ff */
[----:B------:R-:W-:Y:S02]  /*edf0*/  FMUL R0, R0, UR6 ;  /* 0x0000000600007c20 */ /* 0x000fe40008400000 */
[----:B------:R-:W0:Y:S01]  /*ee00*/  LDC R15, c[0x0][0x148] ;  /* 0x00005200ff0f7b82 */ /* 0x000e220000000800 */
[----:B--2---:R-:W-:Y:S01]  /*ee10*/  SHF.R.U64 R10, R2, R4, R3 ;  /* 0x00000004020a7219 */ /* 0x004fe20000001203 */
[----:B------:R2:W0:Y:S01]  /*ee20*/  F2I.U32.TRUNC.NTZ R13, R0 ;  /* 0x00000000000d7305 */ /* 0x000422000020f000 */
[----:B------:R-:W-:-:S02]  /*ee30*/  ISETP.NE.AND.EX P1, PT, R21, RZ, PT, P1 ;  /* 0x000000ff1500720c */ /* 0x000fc40003f25310 */
[----:B------:R-:W-:-:S03]  /*ee40*/  SHF.R.U32.HI R3, RZ, R4, R3 ;  /* 0x00000004ff037219 */ /* 0x000fc60000011603 */
[----:B------:R-:W0:Y:S01]  /*ee50*/  LDC R14, c[0x0][0x600] ;  /* 0x00018000ff0e7b82 */ /* 0x000e220000000800 */
[-CC-:B---3--:R-:W-:Y:S02]  /*ee60*/  SHF.R.U64 R8, R10, R6.reuse, R3.reuse ;  /* 0x000000060a087219 */ /* 0x188fe40000001203 */
[----:B------:R-:W-:-:S05]  /*ee70*/  SHF.R.U32.HI R3, RZ, R6, R3 ;  /* 0x00000006ff037219 */ /* 0x000fca0000011603 */
[----:B------:R-:W3:Y:S01]  /*ee80*/  LDC R22, c[0x0][0x648] ;  /* 0x00019200ff167b82 */ /* 0x000ee20000000800 */
[-CC-:B-----5:R-:W-:Y:S02]  /*ee90*/  SHF.R.U64 R12, R8, R18.reuse, R3.reuse ;  /* 0x00000012080c7219 */ /* 0x1a0fe40000001203 */
[-C--:B------:R-:W-:Y:S02]  /*eea0*/  SHF.L.U32 R5, R5, R18.reuse, RZ ;  /* 0x0000001205057219 */ /* 0x080fe400000006ff */
[-C--:B------:R-:W-:Y:S01]  /*eeb0*/  SHF.R.U32.HI R3, RZ, R18.reuse, R3 ;  /* 0x00000012ff037219 */ /* 0x080fe20000011603 */
[----:B------:R-:W-:Y:S01]  /*eec0*/  IMAD.MOV.U32 R2, RZ, RZ, R12 ;  /* 0x000000ffff027224 */ /* 0x000fe200078e000c */
[----:B------:R-:W-:Y:S01]  /*eed0*/  SHF.L.U32 R18, R7, R18, RZ ;  /* 0x0000001207127219 */ /* 0x000fe200000006ff */
[----:B------:R-:W0:Y:S01]  /*eee0*/  LDC R23, c[0x0][0x638] ;  /* 0x00018e00ff177b82 */ /* 0x000e220000000800 */
[----:B------:R-:W-:-:S07]  /*eef0*/  LOP3.LUT R19, RZ, R5, RZ, 0x33, !PT ;  /* 0x00000005ff137212 */ /* 0x000fce00078e33ff */
[----:B------:R-:W0:Y:S01]  /*ef00*/  LDC R24, c[0x0][0x610] ;  /* 0x00018400ff187b82 */ /* 0x000e220000000800 */
[----:B--2---:R-:W-:Y:S05]  /*ef10*/  @!P1 BRA `(.L_x_301) ;  /* 0x0000000000289947 */ /* 0x004fea0003800000 */
[----:B------:R-:W2:Y:S02]  /*ef20*/  LDC R7, c[0x0][0x64c] ;  /* 0x00019300ff077b82 */ /* 0x000ea40000000800 */
[----:B--2---:R-:W-:-:S05]  /*ef30*/  IADD3 R7, P1, R12, R7, RZ ;  /* 0x000000070c077210 */ /* 0x004fca0007f3e0ff */
        /* <DEDUP_REMOVED lines=8> */
.L_x_301:
[----:B---3--:R-:W-:Y:S01]  /*efc0*/  SHF.R.U64 R0, R2, R22, R3 ;  /* 0x0000001602007219 */ /* 0x008fe20000001203 */
[----:B0-----:R-:W-:Y:S01]  /*efd0*/  VIADD R7, R14, 0xffffffff ;  /* 0xffffffff0e077836 */ /* 0x001fe20000000000 */
[----:B------:R-:W-:Y:S01]  /*efe0*/  LOP3.LUT R5, R8, R19, RZ, 0xc0, !PT ;  /* 0x0000001308057212 */ /* 0x000fe200078ec0ff */
[----:B------:R-:W-:Y:S02]  /*eff0*/  IMAD.MOV R13, RZ, RZ, -R13 ;  /* 0x000000ffff0d7224 */ /* 0x000fe400078e0a0d */
[----:B------:R-:W-:Y:S02]  /*f000*/  IMAD.MOV R3, RZ, RZ, -R0 ;  /* 0x000000ffff037224 */ /* 0x000fe400078e0a00 */
[----:B------:R-:W-:Y:S01]  /*f010*/  IMAD R2, R18, R0, R5 ;  /* 0x0000000012027224 */ /* 0x000fe200078e0205 */
[----:B------:R-:W-:Y:S01]  /*f020*/  LOP3.LUT R5, R10, R7, RZ, 0xc0, !PT ;  /* 0x000000070a057212 */ /* 0x000fe200078ec0ff */
[----:B------:R-:W-:Y:S02]  /*f030*/  @P3 IMAD R17, R15, R13, R16 ;  /* 0x0000000d0f113224 */ /* 0x000fe400078e0210 */
[----:B------:R-:W-:-:S02]  /*f040*/  IMAD R0, R3, R23, R12 ;  /* 0x0000001703007224 */ /* 0x000fc400078e020c */
[----:B------:R-:W-:Y:S02]  /*f050*/  IMAD.MOV.U32 R4, RZ, RZ, 0x1 ;  /* 0x00000001ff047424 */ /* 0x000fe400078e00ff */
[----:B------:R-:W-:Y:S02]  /*f060*/  IMAD R2, R2, R24, R17 ;  /* 0x0000001802027224 */ /* 0x000fe400078e0211 */
[----:B------:R-:W-:Y:S01]  /*f070*/  IMAD R3, R0, R14, R5 ;  /* 0x0000000e00037224 */ /* 0x000fe200078e0205 */
[----:B------:R-:W-:-:S04]  /*f080*/  PRMT R0, R4, 0x7610, R0 ;  /* 0x0000761004007816 */ /* 0x000fc80000000000 */
[----:B------:R-:W-:Y:S02]  /*f090*/  SEL R4, R3, R2, !P3 ;  /* 0x0000000203047207 */ /* 0x000fe40005800000 */
[----:B------:R-:W-:-:S03]  /*f0a0*/  SEL R2, R2, R3, !P3 ;  /* 0x0000000302027207 */ /* 0x000fc60005800000 */
[----:B------:R2:W-:Y:S04]  /*f0b0*/  STL [R1+0x8c], R4 ;  /* 0x00008c0401007387 */ /* 0x0005e80000100800 */
[----:B------:R2:W-:Y:S04]  /*f0c0*/  STL [R1+0x78], R11 ;  /* 0x0000780b01007387 */ /* 0x0005e80000100800 */
[----:B------:R2:W-:Y:S02]  /*f0d0*/  STL [R1+0x88], R2 ;  /* 0x0000880201007387 */ /* 0x0005e40000100800 */
.L_x_299:
[----:B------:R-:W-:Y:S01]  /*f0e0*/  LOP3.LUT P1, RZ, R0, 0xff, RZ, 0xc0, !PT ;  /* 0x000000ff00ff7812 */ /* 0x000fe2000782c0ff */
[----:B------:R-:W-:-:S12]  /*f0f0*/  ULOP3.LUT UR30, UR30, 0x1, URZ, 0x3c, !UPT ;  /* 0x000000011e1e7892 */ /* 0x000fd8000f8e3c3f */
[----:B------:R-:W-:Y:S05]  /*f100*/  @P1 BRA `(.L_x_302) ;  /* 0xffffff2400c81947 */ /* 0x000fea000383ffff */
[----:B------:R-:W-:Y:S05]  /*f110*/  EXIT ;  /* 0x000000000000794d */ /* 0x000fea0003800000 */
.L_x_18:
[----:B------:R-:W-:-:S08]  /*f120*/  ISETP.NE.AND P0, PT, RZ, UR6, PT ;  /* 0x00000006ff007c0c */ /* 0x000fd0000bf05270 */
[----:B0123--:R-:W0:-:S00]  /*f130*/  USETMAXREG.DEALLOC.CTAPOOL 0x28 ;  /* 0x00000028000079c8 */ /* 0x00fe0000080e0500 */
[----:B------:R-:W-:Y:S05]  /*f140*/  @P0 EXIT ;  /* 0x000000000000094d */ /* 0x000fea0003800000 */
[----:B0-----:R-:W-:Y:S01]  /*f150*/  LOP3.LUT P0, RZ, R0, 0xff, RZ, 0xc0, !PT ;  /* 0x000000ff00ff7812 */ /* 0x001fe2000780c0ff */
[----:B------:R-:W-:Y:S02]  /*f160*/  IMAD.MOV.U32 R0, RZ, RZ, 0x1 ;  /* 0x00000001ff007424 */ /* 0x000fe400078e00ff */
[----:B------:R-:W-:-:S10]  /*f170*/  IMAD.MOV.U32 R9, RZ, RZ, RZ ;  /* 0x000000ffff097224 */ /* 0x000fd400078e00ff */
[----:B------:R-:W-:Y:S05]  /*f180*/  @!P0 BRA `(.L_x_303) ;  /* 0x0000000c00608947 */ /* 0x000fea0003800000 */
[----:B------:R-:W0:Y:S01]  /*f190*/  S2UR UR8, SR_CgaCtaId ;  /* 0x00000000000879c3 */ /* 0x000e220000008800 */
[----:B------:R-:W-:Y:S01]  /*f1a0*/  LOP3.LUT P0, RZ, R2, 0x1f, RZ, 0xc0, !PT ;  /* 0x0000001f02ff7812 */ /* 0x000fe2000780c0ff */
[----:B------:R-:W-:Y:S01]  /*f1b0*/  ULDC UR5, c[0x0][0x658] ;  /* 0x0001960000057ab9 */ /* 0x000fe20000000800 */
[----:B------:R-:W-:Y:S01]  /*f1c0*/  UMOV UR6, 0xffffffff ;  /* 0xffffffff00067882 */ /* 0x000fe20000000000 */
[----:B------:R-:W-:Y:S01]  /*f1d0*/  BSSY B0, `(.L_x_303) ;  /* 0x00000d3000007945 */ /* 0x000fe20003800000 */
[----:B------:R-:W-:Y:S01]  /*f1e0*/  USHF.L.U32 UR6, UR6, UR5, URZ ;  /* 0x0000000506067299 */ /* 0x000fe2000800063f */
[C---:B------:R-:W-:Y:S01]  /*f1f0*/  ISETP.NE.AND P2, PT, R3.reuse, RZ, PT ;  /* 0x000000ff0300720c */ /* 0x040fe20003f45270 */
[----:B------:R-:W-:Y:S01]  /*f200*/  IMAD.MOV.U32 R10, RZ, RZ, 0x1 ;  /* 0x00000001ff0a7424 */ /* 0x000fe200078e00ff */
[----:B------:R-:W-:Y:S01]  /*f210*/  ISETP.NE.OR P0, PT, R3, RZ, !P0 ;  /* 0x000000ff0300720c */ /* 0x000fe20004705670 */
[----:B------:R-:W-:Y:S01]  /*f220*/  IMAD.MOV.U32 R0, RZ, RZ, 0x1 ;  /* 0x00000001ff007424 */ /* 0x000fe200078e00ff */
[----:B------:R-:W-:Y:S01]  /*f230*/  ULDC UR4, c[0x0][0x600] ;  /* 0x0001800000047ab9 */ /* 0x000fe20000000800 */
[----:B------:R-:W-:Y:S01]  /*f240*/  IMAD.MOV.U32 R9, RZ, RZ, RZ ;  /* 0x000000ffff097224 */ /* 0x000fe200078e00ff */
[----:B------:R-:W-:Y:S01]  /*f250*/  UMOV UR7, 0x1 ;  /* 0x0000000100077882 */ /* 0x000fe20000000000 */
[----:B------:R-:W-:-:S02]  /*f260*/  UIADD3 UR28, UR14, 0x1, URZ ;  /* 0x000000010e1c7890 */ /* 0x000fc4000fffe03f */
[----:B------:R-:W-:Y:S02]  /*f270*/  ULOP3.LUT UR25, UR13, 0x2, URZ, 0xfc, !UPT ;  /* 0x000000020d197892 */ /* 0x000fe4000f8efc3f */
[----:B------:R-:W-:Y:S02]  /*f280*/  UIADD3 UR4, UR4, -0x1, URZ ;  /* 0xffffffff04047890 */ /* 0x000fe4000fffe03f */
[----:B------:R-:W-:Y:S02]  /*f290*/  USHF.L.U32 UR22, UR7, UR5, URZ ;  /* 0x0000000507167299 */ /* 0x000fe4000800063f */
[----:B------:R-:W-:Y:S01]  /*f2a0*/  ULOP3.LUT UR19, URZ, UR6, URZ, 0x33, !UPT ;  /* 0x000000063f137292 */ /* 0x000fe2000f8e333f */
[----:B------:R-:W-:Y:S01]  /*f2b0*/  ULDC.64 UR26, c[0x0][0x198] ;  /* 0x00006600001a7ab9 */ /* 0x000fe20000000a00 */
[----:B0-----:R-:W-:-:S10]  /*f2c0*/  IMAD.U32 R8, RZ, RZ, UR8 ;  /* 0x00000008ff087e24 */ /* 0x001fd4000f8e00ff */
.L_x_315:
[----:B------:R-:W-:-:S03]  /*f2d0*/  UMOV UR5, 0xffffffff ;  /* 0xffffffff00057882 */ /* 0x000fc60000000000 */
[----:B01----:R-:W-:Y:S05]  /*f2e0*/  BRA.DIV UR5, `(.L_x_304) ;  /* 0x0000001605307947 */ /* 0x003fea000b800000 */
[----:B------:R-:W-:-:S13]  /*f2f0*/  ELECT P1, URZ, PT ;  /* 0x00000000003f782f */ /* 0x000fda0003820000 */
.L_x_335:
[----:B------:R-:W0:Y:S01]  /*f300*/  LDC R2, c[0x0][0x28c] ;  /* 0x0000a300ff027b82 */ /* 0x000e220000000800 */
[----:B------:R-:W-:Y:S01]  /*f310*/  BSSY B1, `(.L_x_305) ;  /* 0x000003f000017945 */ /* 0x000fe20003800000 */
[----:B0-----:R-:W-:-:S13]  /*f320*/  ISETP.LT.OR P1, PT, R2, 0x1, !P1 ;  /* 0x000000010200780c */ /* 0x001fda0004f21670 */
[----:B------:R-:W-:Y:S05]  /*f330*/  @P1 BRA `(.L_x_306) ;  /* 0x0000000000f01947 */ /* 0x000fea0003800000 */
[----:B------:R-:W2:Y:S04]  /*f340*/  LDL.LU R4, [R1+0x88] ;  /* 0x0000880001047983 */ /* 0x000ea80000300800 */
[----:B------:R-:W3:Y:S01]  /*f350*/  LDL.LU R3, [R1+0x8c] ;  /* 0x00008c0001037983 */ /* 0x000ee20000300800 */
[----:B------:R-:W-:Y:S02]  /*f360*/  IMAD.MOV.U32 R13, RZ, RZ, RZ ;  /* 0x000000ffff0d7224 */ /* 0x000fe400078e00ff */
[----:B------:R-:W-:Y:S02]  /*f370*/  IMAD.U32 R14, RZ, RZ, UR28 ;  /* 0x0000001cff0e7e24 */ /* 0x000fe4000f8e00ff */
[----:B------:R-:W-:Y:S02]  /*f380*/  IMAD.MOV.U32 R2, RZ, RZ, R0 ;  /* 0x000000ffff027224 */ /* 0x000fe400078e0000 */
[----:B--2---:R-:W-:-:S02]  /*f390*/  IMAD R8, R4, 0x2, R8 ;  /* 0x0000000204087824 */ /* 0x004fc400078e0208 */
[----:B---3--:R-:W-:Y:S02]  /*f3a0*/  IMAD.SHL.U32 R7, R3, 0x100, RZ ;  /* 0x0000010003077824 */ /* 0x008fe400078e00ff */
[----:B------:R-:W-:Y:S02]  /*f3b0*/  IMAD.MOV.U32 R3, RZ, RZ, R9 ;  /* 0x000000ffff037224 */ /* 0x000fe400078e0009 */
[----:B------:R-:W-:-:S07]  /*f3c0*/  IMAD.SHL.U32 R6, R8, 0x20, RZ ;  /* 0x0000002008067824 */ /* 0x000fce00078e00ff */
.L_x_310:
[----:B------:R-:W0:Y:S01]  /*f3d0*/  S2UR UR5, SR_CgaCtaId ;  /* 0x00000000000579c3 */ /* 0x000e220000008800 */
[----:B------:R-:W-:Y:S02]  /*f3e0*/  MOV R5, 0x400 ;  /* 0x0000040000057802 */ /* 0x000fe40000000f00 */
[----:B------:R-:W-:Y:S01]  /*f3f0*/  SHF.L.U32 R4, R2, 0x1f, RZ ;  /* 0x0000001f02047819 */ /* 0x000fe200000006ff */
[----:B0-----:R-:W-:-:S05]  /*f400*/  IMAD.U32 R8, RZ, RZ, UR5 ;  /* 0x00000005ff087e24 */ /* 0x001fca000f8e00ff */
[----:B------:R-:W-:Y:S02]  /*f410*/  LEA R12, R8, R5, 0x18 ;  /* 0x00000005080c7211 */ /* 0x000fe400078ec0ff */
[----:B------:R-:W0:Y:S03]  /*f420*/  @!P2 LDC R5, c[0x0][0x500] ;  /* 0x00014000ff05ab82 */ /* 0x000e260000000800 */
[----:B------:R-:W-:-:S04]  /*f430*/  IMAD R11, R3, 0x8, R12 ;  /* 0x00000008030b7824 */ /* 0x000fc800078e020c */
[----:B------:R-:W1:Y:S02]  /*f440*/  SYNCS.PHASECHK.TRANS64.TRYWAIT P1, [R11+URZ+0x58], R4 ;  /* 0x000058040b0075a7 */ /* 0x000e64000802017f */
[----:B-1----:R-:W-:Y:S05]  /*f450*/  @!P1 BRA `(.L_x_307) ;  /* 0x0000001000f49947 */ /* 0x002fea0003800000 */
.L_x_336:
[----:B------:R-:W-:Y:S01]  /*f460*/  UPRMT UR5, UR25, 0x9910, URZ ;  /* 0x0000991019057896 */ /* 0x000fe2000800003f */
[----:B0-----:R0:W-:Y:S03]  /*f470*/  @!P2 SYNCS.ARRIVE.TRANS64 RZ, [R11+URZ], R5 ;  /* 0x000000050bffa9a7 */ /* 0x0011e6000800003f */
[----:B------:R-:W-:-:S06]  /*f480*/  UISETP.NE.AND UP0, UPT, UR5, 0x2, UPT ;  /* 0x000000020500788c */ /* 0x000fcc000bf05270 */
[----:B------:R-:W-:-:S13]  /*f490*/  PLOP3.LUT P1, PT, PT, PT, UP0, 0x80, 0x0 ;  /* 0x000000000000781c */ /* 0x000fda0003f2f008 */
[----:B0-----:R-:W-:Y:S05]  /*f4a0*/  @P1 BRA `(.L_x_308) ;  /* 0x0000000000041947 */ /* 0x001fea0003800000 */
[----:B------:R-:W-:Y:S01]  /*f4b0*/  BPT.TRAP 0x1 ;  /* 0x000000040000795c */ /* 0x000fe20000300000 */
.L_x_308:
[----:B------:R-:W-:Y:S05]  /*f4c0*/  @P0 BRA `(.L_x_309) ;  /* 0x0000000000040947 */ /* 0x000fea0003800000 */
[----:B------:R-:W-:Y:S01]  /*f4d0*/  BPT.TRAP 0x1 ;  /* 0x000000040000795c */ /* 0x000fe20000300000 */
.L_x_309:
[----:B------:R-:W2:Y:S01]  /*f4e0*/  LDL R5, [R1+0x78] ;  /* 0x0000780001057983 */ /* 0x000ea20000100800 */
[----:B-1----:R-:W-:Y:S01]  /*f4f0*/  IMAD R4, R3, 0x2, R8 ;  /* 0x0000000203047824 */ /* 0x002fe200078e0208 */
[----:B------:R-:W-:Y:S01]  /*f500*/  R2UR UR9, R11 ;  /* 0x000000000b0972ca */ /* 0x000fe200000e0000 */
[----:B------:R-:W-:Y:S01]  /*f510*/  VIADD R14, R14, 0xffffffff ;  /* 0xffffffff0e0e7836 */ /* 0x000fe20000000000 */
[----:B------:R-:W-:Y:S01]  /*f520*/  UIADD3 UR6, UP0, UR26, 0xf0, URZ ;  /* 0x000000f01a067890 */ /* 0x000fe2000ff1e03f */
[--C-:B------:R-:W-:Y:S01]  /*f530*/  IMAD.U32 R4, R4, 0x800, R12.reuse ;  /* 0x0000080004047824 */ /* 0x100fe200078e000c */
[----:B------:R-:W-:Y:S01]  /*f540*/  R2UR UR11, R6 ;  /* 0x00000000060b72ca */ /* 0x000fe200000e0000 */
[----:B------:R-:W-:Y:S01]  /*f550*/  IMAD R12, R3, 0x4000, R12 ;  /* 0x00004000030c7824 */ /* 0x000fe200078e020c */
[----:B------:R-:W-:Y:S01]  /*f560*/  R2UR UR10, R13 ;  /* 0x000000000d0a72ca */ /* 0x000fe200000e0000 */
[----:B------:R-:W-:Y:S01]  /*f570*/  UIADD3 UR30, UP1, UR26, 0x1f0, URZ ;  /* 0x000001f01a1e7890 */ /* 0x000fe2000ff3e03f */
[----:B------:R-:W-:Y:S01]  /*f580*/  R2UR UR5, R4 ;  /* 0x00000000040572ca */ /* 0x000fe200000e0000 */
[----:B------:R-:W-:Y:S01]  /*f590*/  UIADD3.X UR7, URZ, UR27, URZ, UP0, !UPT ;  /* 0x0000001b3f077290 */ /* 0x000fe200087fe43f */
[----:B------:R-:W-:Y:S01]  /*f5a0*/  R2UR UR8, R12 ;  /* 0x000000000c0872ca */ /* 0x000fe200000e0000 */
[----:B------:R-:W-:Y:S01]  /*f5b0*/  VIADD R3, R3, 0x1 ;  /* 0x0000000103037836 */ /* 0x000fe20000000000 */
[----:B------:R-:W-:Y:S01]  /*f5c0*/  R2UR UR23, R7 ;  /* 0x00000000071772ca */ /* 0x000fe200000e0000 */
[----:B------:R-:W-:Y:S01]  /*f5d0*/  UIADD3.X UR31, URZ, UR27, URZ, UP1, !UPT ;  /* 0x0000001b3f1f7290 */ /* 0x000fe20008ffe43f */
[----:B------:R-:W-:Y:S01]  /*f5e0*/  ISETP.GT.AND P4, PT, R14, 0x1, PT ;  /* 0x000000010e00780c */ /* 0x000fe20003f84270 */
[----:B------:R-:W-:Y:S01]  /*f5f0*/  UMOV UR24, 0x30000 ;  /* 0x0003000000187882 */ /* 0x000fe20000000000 */
[----:B------:R-:W-:Y:S01]  /*f600*/  UMOV UR16, 0x0 ;  /* 0x0000000000107882 */ /* 0x000fe20000000000 */
[----:B------:R-:W-:Y:S01]  /*f610*/  UMOV UR17, 0x10000000 ;  /* 0x1000000000117882 */ /* 0x000fe20000000000 */
[----:B------:R-:W-:Y:S01]  /*f620*/  ISETP.NE.AND P1, PT, R3, 0xb, PT ;  /* 0x0000000b0300780c */ /* 0x000fe20003f25270 */
[----:B------:R-:W-:-:S02]  /*f630*/  VIADD R13, R13, 0x40 ;  /* 0x000000400d0d7836 */ /* 0x000fc40000000000 */
[----:B------:R-:W-:Y:S01]  /*f640*/  UIADD3 UR5, UR5, 0x180, URZ ;  /* 0x0000018005057890 */ /* 0x000fe2000fffe03f */
[----:B------:R-:W-:Y:S01]  /*f650*/  SEL R3, R3, RZ, P1 ;  /* 0x000000ff03037207 */ /* 0x000fe20000800000 */
[----:B------:R-:W-:-:S05]  /*f660*/  UIADD3 UR18, UR8, 0xb180, URZ ;  /* 0x0000b18008127890 */ /* 0x000fca000fffe03f */
[----:B------:R-:W-:Y:S01]  /*f670*/  UMOV UR8, UR5 ;  /* 0x0000000500087c82 */ /* 0x000fe20008000000 */
[----:B--2---:R-:W-:Y:S02]  /*f680*/  R2UR UR12, R5 ;  /* 0x00000000050c72ca */ /* 0x004fe400000e0000 */
[----:B------:R-:W-:-:S04]  /*f690*/  SEL R5, RZ, 0x1, P1 ;  /* 0x00000001ff057807 */ /* 0x000fc80000800000 */
[----:B------:R-:W-:-:S07]  /*f6a0*/  LOP3.LUT R2, R2, R5, RZ, 0x3c, !PT ;  /* 0x0000000502027212 */ /* 0x000fce00078e3cff */
[----:B------:R0:W-:Y:S02]  /*f6b0*/  UTMALDG.3D.MULTICAST [UR8], [UR6], UR24, desc[UR16] ;  /* 0x00001008060073b4 */ /* 0x0001e40008011818 */
[----:B0-----:R-:W-:Y:S01]  /*f6c0*/  UMOV UR8, UR18 ;  /* 0x0000001200087c82 */ /* 0x001fe20008000000 */
[----:B------:R-:W-:Y:S02]  /*f6d0*/  UMOV UR11, UR23 ;  /* 0x00000017000b7c82 */ /* 0x000fe40008000000 */
[----:B------:R0:W-:Y:S02]  /*f6e0*/  UTMALDG.3D [UR8], [UR30], desc[UR16] ;  /* 0x000010081e0075b4 */ /* 0x0001e40008011000 */
[----:B0-----:R-:W-:Y:S05]  /*f6f0*/  @P4 BRA `(.L_x_310) ;  /* 0xfffffffc00344947 */ /* 0x001fea000383ffff */
.L_x_306:
[----:B------:R-:W-:Y:S05]  /*f700*/  BSYNC B1 ;  /* 0x0000000000017941 */ /* 0x000fea0003800000 */
.L_x_305:
[----:B------:R-:W2:Y:S01]  /*f710*/  LDL.LU R16, [R1+0x80] ;  /* 0x0000800001107983 */ /* 0x000ea20000300800 */
[----:B------:R-:W-:Y:S01]  /*f720*/  LOP3.LUT P5, RZ, R10, 0xff, RZ, 0xc0, !PT ;  /* 0x000000ff0aff7812 */ /* 0x000fe200078ac0ff */
[----:B------:R-:W-:Y:S01]  /*f730*/  VIADD R4, R9, UR14 ;  /* 0x0000000e09047c36 */ /* 0x000fe20008000000 */
[----:B------:R-:W-:Y:S01]  /*f740*/  UISETP.GE.U32.AND UP0, UPT, UR14, 0xb, UPT ;  /* 0x0000000b0e00788c */ /* 0x000fe2000bf06070 */
[----:B------:R-:W3:Y:S01]  /*f750*/  LDL.LU R15, [R1+0x84] ;  /* 0x00008400010f7983 */ /* 0x000ee20000300800 */
[----:B------:R-:W-:Y:S01]  /*f760*/  IMAD.U32 R6, RZ, RZ, UR14 ;  /* 0x0000000eff067e24 */ /* 0x000fe2000f8e00ff */
[----:B------:R-:W-:Y:S01]  /*f770*/  ULDC.64 UR6, c[0x0][0x650] ;  /* 0x0001940000067ab9 */ /* 0x000fe20000000a00 */
[----:B------:R-:W-:Y:S01]  /*f780*/  ISETP.GT.U32.AND P1, PT, R4, 0xa, PT ;  /* 0x0000000a0400780c */ /* 0x000fe20003f24070 */
[----:B------:R-:W-:Y:S01]  /*f790*/  BSSY B1, `(.L_x_311) ;  /* 0x0000074000017945 */ /* 0x000fe20003800000 */
[----:B------:R-:W-:Y:S02]  /*f7a0*/  PLOP3.LUT P4, PT, PT, PT, UP0, 0x80, 0x0 ;  /* 0x000000000000781c */ /* 0x000fe40003f8f008 */
[----:B------:R-:W-:-:S02]  /*f7b0*/  ISETP.LT.U32.AND P1, PT, R6, 0xb, P1 ;  /* 0x0000000b0600780c */ /* 0x000fc40000f21070 */
[----:B------:R-:W-:Y:S01]  /*f7c0*/  PRMT R10, RZ, 0x7610, R10 ;  /* 0x00007610ff0a7816 */ /* 0x000fe2000000000a */
[----:B------:R-:W0:Y:S01]  /*f7d0*/  @P5 S2R R8, SR_CgaCtaId ;  /* 0x0000000000085919 */ /* 0x000e220000008800 */
[----:B------:R-:W-:-:S04]  /*f7e0*/  @P5 MOV R3, 0x400 ;  /* 0x0000040000035802 */ /* 0x000fc80000000f00 */
[----:B0-----:R-:W-:Y:S01]  /*f7f0*/  @P5 LEA R5, R8, R3, 0x18 ;  /* 0x0000000308055211 */ /* 0x001fe200078ec0ff */
[----:B------:R-:W-:-:S03]  /*f800*/  IMAD.WIDE.U32 R2, R4, -0x45d1745d, RZ ;  /* 0xba2e8ba304027825 */ /* 0x000fc600078e00ff */
[----:B------:R0:W-:Y:S01]  /*f810*/  @P5 SYNCS.ARRIVE.TRANS64.A1T0 RZ, [R5+URZ+0xe8], RZ ;  /* 0x0000e8ff05ff59a7 */ /* 0x0001e2000810003f */
[----:B------:R-:W-:Y:S02]  /*f820*/  PRMT R2, RZ, 0x7610, R2 ;  /* 0x00007610ff027816 */ /* 0x000fe40000000002 */
[----:B0-----:R-:W-:Y:S02]  /*f830*/  SHF.R.U32.HI R5, RZ, 0x3, R3 ;  /* 0x00000003ff057819 */ /* 0x001fe40000011603 */
[----:B------:R-:W-:-:S03]  /*f840*/  SEL R3, RZ, 0x1, !P1 ;  /* 0x00000001ff037807 */ /* 0x000fc60004800000 */
[----:B------:R-:W-:Y:S01]  /*f850*/  IMAD R9, R5, -0xb, R4 ;  /* 0xfffffff505097824 */ /* 0x000fe200078e0204 */
[----:B------:R-:W-:Y:S01]  /*f860*/  LOP3.LUT R0, R0, R3, RZ, 0x3c, !PT ;  /* 0x0000000300007212 */ /* 0x000fe200078e3cff */
[----:B------:R-:W-:Y:S02]  /*f870*/  IMAD.MOV.U32 R4, RZ, RZ, -0x1 ;  /* 0xffffffffff047424 */ /* 0x000fe400078e00ff */
[----:B------:R-:W-:Y:S01]  /*f880*/  IMAD.MOV.U32 R3, RZ, RZ, -0x1 ;  /* 0xffffffffff037424 */ /* 0x000fe200078e00ff */
[----:B------:R-:W-:Y:S01]  /*f890*/  @P4 LOP3.LUT R0, R0, 0x1, R5, 0x78, !PT ;  /* 0x0000000100004812 */ /* 0x000fe200078e7805 */
[----:B------:R-:W-:Y:S01]  /*f8a0*/  IMAD.MOV.U32 R5, RZ, RZ, -0x1 ;  /* 0xffffffffff057424 */ /* 0x000fe200078e00ff */
[----:B---3--:R-:W-:-:S04]  /*f8b0*/  IADD3 R15, P5, R15, UR20, RZ ;  /* 0x000000140f0f7c10 */ /* 0x008fc8000ffbe0ff */
[----:B--2---:R-:W-:Y:S01]  /*f8c0*/  IADD3.X R16, R16, UR15, RZ, P5, !PT ;  /* 0x0000000f10107c10 */ /* 0x004fe2000affe4ff */
[----:B------:R0:W-:Y:S01]  /*f8d0*/  STL [R1+0x84], R15 ;  /* 0x0000840f01007387 */ /* 0x0001e20000100800 */
[----:B------:R-:W-:-:S03]  /*f8e0*/  ISETP.GE.U32.AND P1, PT, R15, UR6, PT ;  /* 0x000000060f007c0c */ /* 0x000fc6000bf26070 */
[----:B------:R0:W-:Y:S01]  /*f8f0*/  STL [R1+0x80], R16 ;  /* 0x0000801001007387 */ /* 0x0001e20000100800 */
[----:B------:R-:W-:-:S03]  /*f900*/  ISETP.GE.U32.AND.EX P1, PT, R16, UR7, PT, P1 ;  /* 0x0000000710007c0c */ /* 0x000fc6000bf26110 */
[----:B------:R0:W-:Y:S04]  /*f910*/  STL [R1+0x88], R5 ;  /* 0x0000880501007387 */ /* 0x0001e80000100800 */
[----:B------:R0:W-:Y:S04]  /*f920*/  STL [R1+0x8c], R4 ;  /* 0x00008c0401007387 */ /* 0x0001e80000100800 */
[----:B------:R0:W-:Y:S02]  /*f930*/  STL [R1+0x78], R3 ;  /* 0x0000780301007387 */ /* 0x0001e40000100800 */
[----:B------:R-:W-:Y:S05]  /*f940*/  @P1 BRA `(.L_x_312) ;  /* 0x0000000400601947 */ /* 0x000fea0003800000 */
[----:B------:R-:W-:Y:S01]  /*f950*/  ULDC.64 UR6, c[0x0][0x628] ;  /* 0x00018a0000067ab9 */ /* 0x000fe20000000a00 */
[----:B------:R-:W1:Y:S01]  /*f960*/  S2R R12, SR_CTAID.X ;  /* 0x00000000000c7919 */ /* 0x000e620000002500 */
[----:B------:R-:W-:Y:S01]  /*f970*/  ISETP.NE.U32.AND P1, PT, RZ, UR6, PT ;  /* 0x00000006ff007c0c */ /* 0x000fe2000bf25070 */
[----:B------:R-:W-:Y:S01]  /*f980*/  ULDC UR8, c[0x0][0x630] ;  /* 0x00018c0000087ab9 */ /* 0x000fe20000000800 */
[----:B------:R-:W-:Y:S01]  /*f990*/  IMAD.MOV.U32 R2, RZ, RZ, R15 ;  /* 0x000000ffff027224 */ /* 0x000fe200078e000f */
[----:B------:R-:W2:Y:S01]  /*f9a0*/  S2R R11, SR_CTAID.Y ;  /* 0x00000000000b7919 */ /* 0x000ea20000002600 */
[----:B------:R-:W-:Y:S01]  /*f9b0*/  ISETP.NE.AND.EX P1, PT, RZ, UR7, PT, P1 ;  /* 0x00000007ff007c0c */ /* 0x000fe2000bf25310 */
[----:B0-----:R-:W-:-:S12]  /*f9c0*/  IMAD.MOV.U32 R3, RZ, RZ, R16 ;  /* 0x000000ffff037224 */ /* 0x001fd800078e0010 */
[----:B------:R-:W-:Y:S05]  /*f9d0*/  @!P1 BRA `(.L_x_313) ;  /* 0x0000000000289947 */ /* 0x000fea0003800000 */
[----:B------:R-:W-:Y:S02]  /*f9e0*/  ULDC UR5, c[0x0][0x634] ;  /* 0x00018d0000057ab9 */ /* 0x000fe40000000800 */
[----:B------:R-:W-:-:S05]  /*f9f0*/  IADD3 R7, P1, R15, UR5, RZ ;  /* 0x000000050f077c10 */ /* 0x000fca000ff3e0ff */
[----:B------:R-:W-:-:S04]  /*fa00*/  IMAD.X R13, RZ, RZ, R16, P1 ;  /* 0x000000ffff0d7224 */ /* 0x000fc800008e0610 */
[----:B------:R-:W-:-:S04]  /*fa10*/  IMAD.WIDE.U32 R4, R13, UR6, RZ ;  /* 0x000000060d047c25 */ /* 0x000fc8000f8e00ff */
[----:B------:R-:W-:-:S04]  /*fa20*/  IMAD.WIDE.U32 R4, P1, R7, UR7, R4 ;  /* 0x0000000707047c25 */ /* 0x000fc8000f820004 */
[----:B------:R-:W-:-:S04]  /*fa30*/  IMAD.WIDE.U32 R6, R7, UR6, RZ ;  /* 0x0000000607067c25 */ /* 0x000fc8000f8e00ff */
[----:B------:R-:W-:Y:S01]  /*fa40*/  IMAD.X R3, RZ, RZ, RZ, P1 ;  /* 0x000000ffff037224 */ /* 0x000fe200008e06ff */
[----:B------:R-:W-:Y:S01]  /*fa50*/  IADD3 RZ, P1, R7, R4, RZ ;  /* 0x0000000407ff7210 */ /* 0x000fe20007f3e0ff */
[----:B------:R-:W-:-:S04]  /*fa60*/  IMAD.MOV.U32 R2, RZ, RZ, R5 ;  /* 0x000000ffff027224 */ /* 0x000fc800078e0005 */
[----:B------:R-:W-:-:S08]  /*fa70*/  IMAD.WIDE.U32.X R2, R13, UR7, R2, P1 ;  /* 0x000000070d027c25 */ /* 0x000fd000088e0402 */
.L_x_313:
[--C-:B------:R-:W-:Y:S01]  /*fa80*/  SHF.R.U64 R6, R2, UR8, R3.reuse ;  /* 0x0000000802067c19 */ /* 0x100fe20008001203 */
[----:B------:R-:W-:Y:S01]  /*fa90*/  ULDC.64 UR6, c[0x0][0x620] ;  /* 0x0001880000067ab9 */ /* 0x000fe20000000a00 */
[----:B------:R-:W-:Y:S01]  /*faa0*/  SHF.R.U32.HI R2, RZ, UR8, R3 ;  /* 0x00000008ff027c19 */ /* 0x000fe20008011603 */
[----:B------:R-:W-:Y:S01]  /*fab0*/  IMAD.MOV.U32 R3, RZ, RZ, R16 ;  /* 0x000000ffff037224 */ /* 0x000fe200078e0010 */
[----:B------:R-:W-:Y:S01]  /*fac0*/  IADD3 R5, P1, RZ, -R6, RZ ;  /* 0x80000006ff057210 */ /* 0x000fe20007f3e0ff */
[----:B------:R-:W-:Y:S01]  /*fad0*/  ULDC UR5, c[0x0][0x150] ;  /* 0x0000540000057ab9 */ /* 0x000fe20000000800 */
[----:B-1----:R-:W-:Y:S01]  /*fae0*/  I2FP.F32.U32 R7, R12 ;  /* 0x0000000c00077245 */ /* 0x002fe20000201000 */
[----:B------:R-:W0:Y:S01]  /*faf0*/  LDC R17, c[0x0][0x144] ;  /* 0x00005100ff117b82 */ /* 0x000e220000000800 */
[----:B------:R-:W-:Y:S01]  /*fb00*/  ULDC.64 UR8, c[0x0][0x640] ;  /* 0x0001900000087ab9 */ /* 0x000fe20000000a00 */
[----:B------:R-:W-:Y:S01]  /*fb10*/  IMAD.X R2, RZ, RZ, ~R2, P1 ;  /* 0x000000ffff027224 */ /* 0x000fe200008e0e02 */
[----:B------:R-:W-:-:S03]  /*fb20*/  ISETP.NE.U32.AND P1, PT, RZ, UR8, PT ;  /* 0x00000008ff007c0c */ /* 0x000fc6000bf25070 */
[----:B------:R-:W-:Y:S01]  /*fb30*/  IMAD R4, R2, UR6, RZ ;  /* 0x0000000602047c24 */ /* 0x000fe2000f8e02ff */
[----:B------:R-:W-:Y:S01]  /*fb40*/  ISETP.NE.AND.EX P1, PT, RZ, UR9, PT, P1 ;  /* 0x00000009ff007c0c */ /* 0x000fe2000bf25310 */
[----:B------:R-:W-:Y:S01]  /*fb50*/  IMAD.MOV.U32 R2, RZ, RZ, R15 ;  /* 0x000000ffff027224 */ /* 0x000fe200078e000f */
[----:B------:R-:W1:Y:S03]  /*fb60*/  LDC R14, c[0x0][0x148] ;  /* 0x00005200ff0e7b82 */ /* 0x000e660000000800 */
[----:B------:R-:W-:Y:S01]  /*fb70*/  IMAD.WIDE.U32 R2, R5, UR6, R2 ;  /* 0x0000000605027c25 */ /* 0x000fe2000f8e0002 */
[----:B------:R-:W-:-:S03]  /*fb80*/  ULDC UR6, c[0x0][0x154] ;  /* 0x0000550000067ab9 */ /* 0x000fc60000000800 */
[----:B------:R-:W-:Y:S02]  /*fb90*/  IMAD R5, R5, UR7, R4 ;  /* 0x0000000705057c24 */ /* 0x000fe4000f8e0204 */
[----:B------:R-:W-:Y:S01]  /*fba0*/  FMUL R4, R7, UR5 ;  /* 0x0000000507047c20 */ /* 0x000fe20008400000 */
[----:B------:R-:W-:Y:S01]  /*fbb0*/  ULDC UR5, c[0x0][0x618] ;  /* 0x0001860000057ab9 */ /* 0x000fe20000000800 */
[----:B------:R-:W-:Y:S01]  /*fbc0*/  ULDC UR7, c[0x0][0x608] ;  /* 0x0001820000077ab9 */ /* 0x000fe20000000800 */
[----:B------:R-:W-:-:S03]  /*fbd0*/  IMAD.IADD R3, R3, 0x1, R5 ;  /* 0x0000000103037824 */ /* 0x000fc600078e0205 */
[----:B------:R-:W3:Y:S02]  /*fbe0*/  F2I.U32.TRUNC.NTZ R4, R4 ;  /* 0x0000000400047305 */ /* 0x000ee4000020f000 */
[----:B------:R-:W-:Y:S02]  /*fbf0*/  SHF.R.U64 R7, R2, UR5, R3 ;  /* 0x0000000502077c19 */ /* 0x000fe40008001203 */
[----:B--2---:R-:W-:-:S05]  /*fc00*/  I2FP.F32.U32 R2, R11 ;  /* 0x0000000b00027245 */ /* 0x004fca0000201000 */
[----:B------:R-:W-:Y:S01]  /*fc10*/  FMUL R5, R2, UR6 ;  /* 0x0000000602057c20 */ /* 0x000fe20008400000 */
[----:B------:R-:W-:Y:S01]  /*fc20*/  SHF.R.U32.HI R2, RZ, UR5, R3 ;  /* 0x00000005ff027c19 */ /* 0x000fe20008011603 */
[----:B------:R-:W-:Y:S02]  /*fc30*/  ULDC UR5, c[0x0][0x658] ;  /* 0x0001960000057ab9 */ /* 0x000fe40000000800 */
[----:B------:R2:W4:Y:S01]  /*fc40*/  F2I.U32.TRUNC.NTZ R18, R5 ;  /* 0x0000000500127305 */ /* 0x000522000020f000 */
[----:B------:R-:W-:Y:S01]  /*fc50*/  SHF.R.U64 R16, R7, UR7, R2 ;  /* 0x0000000707107c19 */ /* 0x000fe20008001202 */
[----:B---3--:R-:W-:Y:S01]  /*fc60*/  IMAD.MOV R4, RZ, RZ, -R4 ;  /* 0x000000ffff047224 */ /* 0x008fe200078e0a04 */
[----:B------:R-:W-:-:S03]  /*fc70*/  SHF.R.U32.HI R3, RZ, UR7, R2 ;  /* 0x00000007ff037c19 */ /* 0x000fc60008011602 */
[----:B0-----:R-:W-:Y:S01]  /*fc80*/  IMAD R12, R17, R4, R12 ;  /* 0x00000004110c7224 */ /* 0x001fe200078e020c */
[--C-:B------:R-:W-:Y:S02]  /*fc90*/  SHF.R.U64 R13, R16, UR5, R3.reuse ;  /* 0x00000005100d7c19 */ /* 0x100fe40008001203 */
[----:B------:R-:W-:-:S03]  /*fca0*/  SHF.R.U32.HI R15, RZ, UR5, R3 ;  /* 0x00000005ff0f7c19 */ /* 0x000fc60008011603 */
[----:B------:R-:W-:Y:S02]  /*fcb0*/  IMAD.MOV.U32 R2, RZ, RZ, R13 ;  /* 0x000000ffff027224 */ /* 0x000fe400078e000d */
[----:B------:R-:W-:Y:S01]  /*fcc0*/  IMAD.MOV.U32 R3, RZ, RZ, R15 ;  /* 0x000000ffff037224 */ /* 0x000fe200078e000f */
[----:B-12-4-:R-:W-:Y:S06]  /*fcd0*/  @!P1 BRA `(.L_x_314) ;  /* 0x0000000000289947 */ /* 0x016fec0003800000 */
[----:B------:R-:W-:Y:S02]  /*fce0*/  ULDC UR5, c[0x0][0x64c] ;  /* 0x0001930000057ab9 */ /* 0x000fe40000000800 */
[----:B------:R-:W-:-:S05]  /*fcf0*/  IADD3 R3, P1, R13, UR5, RZ ;  /* 0x000000050d037c10 */ /* 0x000fca000ff3e0ff */
[----:B------:R-:W-:-:S04]  /*fd00*/  IMAD.X R15, RZ, RZ, R15, P1 ;  /* 0x000000ffff0f7224 */ /* 0x000fc800008e060f */
[----:B------:R-:W-:-:S04]  /*fd10*/  IMAD.WIDE.U32 R4, R15, UR8, RZ ;  /* 0x000000080f047c25 */ /* 0x000fc8000f8e00ff */
[----:B------:R-:W-:-:S04]  /*fd20*/  IMAD.WIDE.U32 R4, P1, R3, UR9, R4 ;  /* 0x0000000903047c25 */ /* 0x000fc8000f820004 */
[----:B------:R-:W-:-:S04]  /*fd30*/  IMAD.WIDE.U32 R2, R3, UR8, RZ ;  /* 0x0000000803027c25 */ /* 0x000fc8000f8e00ff */
[----:B------:R-:W-:Y:S01]  /*fd40*/  IMAD.MOV.U32 R2, RZ, RZ, R5 ;  /* 0x000000ffff027224 */ /* 0x000fe200078e0005 */
[----:B------:R-:W-:Y:S01]  /*fd50*/  IADD3 RZ, P4, R3, R4, RZ ;  /* 0x0000000403ff7210 */ /* 0x000fe20007f9e0ff */
[----:B------:R-:W-:-:S04]  /*fd60*/  IMAD.X R3, RZ, RZ, RZ, P1 ;  /* 0x000000ffff037224 */ /* 0x000fc800008e06ff */
[----:B------:R-:W-:-:S08]  /*fd70*/  IMAD.WIDE.U32.X R2, R15, UR9, R2, P4 ;  /* 0x000000090f027c25 */ /* 0x000fd0000a0e0402 */
.L_x_314:
[----:B------:R-:W-:Y:S01]  /*fd80*/  ULDC UR5, c[0x0][0x648] ;  /* 0x0001920000057ab9 */ /* 0x000fe20000000800 */
[----:B------:R-:W-:Y:S01]  /*fd90*/  IMAD.MOV R18, RZ, RZ, -R18 ;  /* 0x000000ffff127224 */ /* 0x000fe200078e0a12 */
[----:B------:R-:W-:Y:S01]  /*fda0*/  SHF.R.U64 R3, R2, UR5, R3 ;  /* 0x0000000502037c19 */ /* 0x000fe20008001203 */
[----:B------:R-:W-:Y:S01]  /*fdb0*/  ULDC UR5, c[0x0][0x638] ;  /* 0x00018e0000057ab9 */ /* 0x000fe20000000800 */
[----:B------:R-:W-:Y:S01]  /*fdc0*/  LOP3.LUT R2, R16, UR19, RZ, 0xc0, !PT ;  /* 0x0000001310027c12 */ /* 0x000fe2000f8ec0ff */
[----:B------:R-:W-:Y:S01]  /*fdd0*/  @P3 IMAD R12, R14, R18, R11 ;  /* 0x000000120e0c3224 */ /* 0x000fe200078e020b */
[----:B------:R-:W-:Y:S01]  /*fde0*/  ULDC UR6, c[0x0][0x610] ;  /* 0x0001840000067ab9 */ /* 0x000fe20000000800 */
[----:B------:R-:W-:Y:S02]  /*fdf0*/  IMAD.MOV R4, RZ, RZ, -R3 ;  /* 0x000000ffff047224 */ /* 0x000fe400078e0a03 */
[----:B------:R-:W-:Y:S01]  /*fe00*/  IMAD R3, R3, UR22, R2 ;  /* 0x0000001603037c24 */ /* 0x000fe2000f8e0202 */
[----:B------:R-:W-:Y:S01]  /*fe10*/  LOP3.LUT R2, R7, UR4, RZ, 0xc0, !PT ;  /* 0x0000000407027c12 */ /* 0x000fe2000f8ec0ff */
[----:B------:R-:W-:Y:S01]  /*fe20*/  IMAD R13, R4, UR5, R13 ;  /* 0x00000005040d7c24 */ /* 0x000fe2000f8e020d */
[----:B------:R-:W-:Y:S01]  /*fe30*/  ULDC UR5, c[0x0][0x600] ;  /* 0x0001800000057ab9 */ /* 0x000fe20000000800 */
[----:B------:R-:W-:-:S02]  /*fe40*/  IMAD.MOV.U32 R5, RZ, RZ, 0x1 ;  /* 0x00000001ff057424 */ /* 0x000fc400078e00ff */
[----:B------:R-:W-:Y:S02]  /*fe50*/  IMAD R3, R3, UR6, R12 ;  /* 0x0000000603037c24 */ /* 0x000fe4000f8e020c */
[--C-:B------:R-:W-:Y:S01]  /*fe60*/  IMAD R4, R13, UR5, R2.reuse ;  /* 0x000000050d047c24 */ /* 0x100fe2000f8e0202 */
[----:B------:R-:W-:-:S04]  /*fe70*/  PRMT R2, R5, 0x7610, R2 ;  /* 0x0000761005027816 */ /* 0x000fc80000000002 */
[----:B------:R-:W-:Y:S02]  /*fe80*/  SEL R5, R4, R3, !P3 ;  /* 0x0000000304057207 */ /* 0x000fe40005800000 */
[----:B------:R-:W-:-:S03]  /*fe90*/  SEL R3, R3, R4, !P3 ;  /* 0x0000000403037207 */ /* 0x000fc60005800000 */
[----:B------:R1:W-:Y:S04]  /*fea0*/  STL [R1+0x8c], R5 ;  /* 0x00008c0501007387 */ /* 0x0003e80000100800 */
[----:B------:R1:W-:Y:S04]  /*feb0*/  STL [R1+0x78], R6 ;  /* 0x0000780601007387 */ /* 0x0003e80000100800 */
[----:B------:R1:W-:Y:S02]  /*fec0*/  STL [R1+0x88], R3 ;  /* 0x0000880301007387 */ /* 0x0003e40000100800 */
.L_x_312:
[----:B------:R-:W-:Y:S05]  /*fed0*/  BSYNC B1 ;  /* 0x0000000000017941 */ /* 0x000fea0003800000 */
.L_x_311:
[----:B------:R-:W-:-:S13]  /*fee0*/  LOP3.LUT P1, RZ, R2, 0xff, RZ, 0xc0, !PT ;  /* 0x000000ff02ff7812 */ /* 0x000fda000782c0ff */
[----:B------:R-:W-:Y:S05]  /*fef0*/  @P1 BRA `(.L_x_315) ;  /* 0xfffffff000f41947 */ /* 0x000fea000383ffff */
[----:B------:R-:W-:Y:S05]  /*ff00*/  BSYNC B0 ;  /* 0x0000000000007941 */ /* 0x000fea0003800000 */
.L_x_303:
[----:B------:R-:W-:-:S03]  /*ff10*/  UMOV UR5, 0xffffffff ;  /* 0xffffffff00057882 */ /* 0x000fc60000000000 */
[----:B------:R-:W-:Y:S05]  /*ff20*/  BRA.DIV UR5, `(.L_x_316) ;  /* 0x0000000a05547947 */ /* 0x000fea000b800000 */
[----:B------:R-:W-:-:S13]  /*ff30*/  ELECT P0, URZ, PT ;  /* 0x00000000003f782f */ /* 0x000fda0003800000 */
.L_x_339:
[----:B------:R-:W-:Y:S04]  /*ff40*/  BSSY B0, `(.L_x_317) ;  /* 0x000006b000007945 */ /* 0x000fe80003800000 */
[----:B------:R-:W-:Y:S05]  /*ff50*/  @!P0 BRA `(.L_x_318) ;  /* 0x0000000400a48947 */ /* 0x000fea0003800000 */
[----:B------:R-:W-:-:S04]  /*ff60*/  ULOP3.LUT UR5, UR13, 0x2, URZ, 0xfc, !UPT ;  /* 0x000000020d057892 */ /* 0x000fc8000f8efc3f */
[----:B------:R-:W-:-:S06]  /*ff70*/  UISETP.NE.AND UP0, UPT, UR5, 0x3, UPT ;  /* 0x000000030500788c */ /* 0x000fcc000bf05270 */
[----:B------:R-:W-:-:S13]  /*ff80*/  PLOP3.LUT P0, PT, PT, PT, UP0, 0x80, 0x0 ;  /* 0x000000000000781c */ /* 0x000fda0003f0f008 */
[----:B------:R-:W-:Y:S05]  /*ff90*/  @!P0 BRA `(.L_x_319) ;  /* 0x0000000000048947 */ /* 0x000fea0003800000 */
[----:B------:R-:W-:Y:S01]  /*ffa0*/  BPT.TRAP 0x1 ;  /* 0x000000040000795c */ /* 0x000fe20000300000 */
.L_x_319:
[----:B01----:R-:W0:Y:S01]  /*ffb0*/  S2R R3, SR_CgaCtaId ;  /* 0x0000000000037919 */ /* 0x003e220000008800 */
[----:B------:R-:W-:Y:S02]  /*ffc0*/  MOV R2, 0x400 ;  /* 0x0000040000027802 */ /* 0x000fe40000000f00 */
[----:B------:R-:W-:Y:S02]  /*ffd0*/  SHF.L.U32 R4, R0, 0x1f, RZ ;  /* 0x0000001f00047819 */ /* 0x000fe400000006ff */
[----:B0-----:R-:W-:-:S05]  /*ffe0*/  LEA R2, R3, R2, 0x18 ;  /* 0x0000000203027211 */ /* 0x001fca00078ec0ff */
[----:B------:R-:W-:-:S04]  /*fff0*/  VIADD R2, R2, 0x58 ;  /* 0x0000005802027836 */ /* 0x000fc80000000000 */
[C---:B------:R-:W-:Y:S02]  /*10000*/  IMAD R7, R9.reuse, 0x8, R2 ;  /* 0x0000000809077824 */ /* 0x040fe400078e0202 */
[----:B------:R-:W-:Y:S02]  /*10010*/  VIADD R9, R9, 0x1 ;  /* 0x0000000109097836 */ /* 0x000fe40000000000 */
[----:B------:R-:W0:Y:S03]  /*10020*/  SYNCS.PHASECHK.TRANS64.TRYWAIT P0, [R7+URZ], R4 ;  /* 0x00000004070075a7 */ /* 0x000e26000800017f */
[----:B------:R-:W-:-:S04]  /*10030*/  ISETP.NE.AND P1, PT, R9, 0xb, PT ;  /* 0x0000000b0900780c */ /* 0x000fc80003f25270 */
[----:B------:R-:W-:Y:S02]  /*10040*/  SEL R3, RZ, 0x1, P1 ;  /* 0x00000001ff037807 */ /* 0x000fe40000800000 */
[----:B------:R-:W-:Y:S02]  /*10050*/  SEL R9, R9, RZ, P1 ;  /* 0x000000ff09097207 */ /* 0x000fe40000800000 */
[----:B------:R-:W-:-:S03]  /*10060*/  LOP3.LUT R6, R0, R3, RZ, 0x3c, !PT ;  /* 0x0000000300067212 */ /* 0x000fc600078e3cff */
[----:B------:R-:W-:Y:S01]  /*10070*/  IMAD R8, R9, 0x8, R2 ;  /* 0x0000000809087824 */ /* 0x000fe200078e0202 */
[----:B------:R-:W-:Y:S01]  /*10080*/  SHF.L.U32 R5, R6, 0x1f, RZ ;  /* 0x0000001f06057819 */ /* 0x000fe200000006ff */
[----:B0-----:R-:W-:Y:S06]  /*10090*/  @!P0 BRA `(.L_x_320) ;  /* 0x00000008001c8947 */ /* 0x001fec0003800000 */
.L_x_340:
[----:B------:R-:W1:Y:S01]  /*100a0*/  SYNCS.PHASECHK.TRANS64.TRYWAIT P0, [R8+URZ], R5 ;  /* 0x00000005080075a7 */ /* 0x000e62000800017f */
[----:B------:R-:W-:-:S05]  /*100b0*/  VIADD R0, R9, 0x1 ;  /* 0x0000000109007836 */ /* 0x000fca0000000000 */
[----:B------:R-:W-:-:S04]  /*100c0*/  ISETP.NE.AND P1, PT, R0, 0xb, PT ;  /* 0x0000000b0000780c */ /* 0x000fc80003f25270 */
[----:B------:R-:W-:Y:S02]  /*100d0*/  SEL R3, RZ, 0x1, P1 ;  /* 0x00000001ff037807 */ /* 0x000fe40000800000 */
[----:B0-----:R-:W-:Y:S02]  /*100e0*/  SEL R7, R0, RZ, P1 ;  /* 0x000000ff00077207 */ /* 0x001fe40000800000 */
[----:B------:R-:W-:-:S03]  /*100f0*/  LOP3.LUT R6, R6, R3, RZ, 0x3c, !PT ;  /* 0x0000000306067212 */ /* 0x000fc600078e3cff */
[----:B------:R-:W-:Y:S01]  /*10100*/  IMAD R9, R7, 0x8, R2 ;  /* 0x0000000807097824 */ /* 0x000fe200078e0202 */
[----:B------:R-:W-:Y:S01]  /*10110*/  SHF.L.U32 R4, R6, 0x1f, RZ ;  /* 0x0000001f06047819 */ /* 0x000fe200000006ff */
[----:B-1----:R-:W-:Y:S06]  /*10120*/  @!P0 BRA `(.L_x_321) ;  /* 0x00000008000c8947 */ /* 0x002fec0003800000 */
.L_x_341:
[----:B------:R-:W1:Y:S01]  /*10130*/  SYNCS.PHASECHK.TRANS64.TRYWAIT P0, [R9+URZ], R4 ;  /* 0x00000004090075a7 */ /* 0x000e62000800017f */
[----:B------:R-:W-:-:S05]  /*10140*/  VIADD R0, R7, 0x1 ;  /* 0x0000000107007836 */ /* 0x000fca0000000000 */
[----:B------:R-:W-:-:S04]  /*10150*/  ISETP.NE.AND P1, PT, R0, 0xb, PT ;  /* 0x0000000b0000780c */ /* 0x000fc80003f25270 */
[----:B------:R-:W-:Y:S02]  /*10160*/  SEL R3, RZ, 0x1, P1 ;  /* 0x00000001ff037807 */ /* 0x000fe40000800000 */
[----:B------:R-:W-:Y:S02]  /*10170*/  SEL R7, R0, RZ, P1 ;  /* 0x000000ff00077207 */ /* 0x000fe40000800000 */
[----:B------:R-:W-:-:S03]  /*10180*/  LOP3.LUT R6, R6, R3, RZ, 0x3c, !PT ;  /* 0x0000000306067212 */ /* 0x000fc600078e3cff */
[----:B0-----:R-:W-:Y:S01]  /*10190*/  IMAD R8, R7, 0x8, R2 ;  /* 0x0000000807087824 */ /* 0x001fe200078e0202 */
[----:B------:R-:W-:Y:S01]  /*101a0*/  SHF.L.U32 R5, R6, 0x1f, RZ ;  /* 0x0000001f06057819 */ /* 0x000fe200000006ff */
[----:B-1----:R-:W-:Y:S06]  /*101b0*/  @!P0 BRA `(.L_x_322) ;  /* 0x0000000400fc8947 */ /* 0x002fec0003800000 */
.L_x_342:
        /* <DEDUP_REMOVED lines=9> */
.L_x_343:
        /* <DEDUP_REMOVED lines=9> */
.L_x_344:
        /* <DEDUP_REMOVED lines=9> */
.L_x_345:
        /* <DEDUP_REMOVED lines=9> */
.L_x_346:
        /* <DEDUP_REMOVED lines=9> */
.L_x_347:
[----:B------:R-:W1:Y:S01]  /*10490*/  SYNCS.PHASECHK.TRANS64.TRYWAIT P0, [R9+URZ], R4 ;  /* 0x00000004090075a7 */ /* 0x000e62000800017f */
[----:B------:R-:W-:-:S05]  /*104a0*/  VIADD R0, R7, 0x1 ;  /* 0x0000000107007836 */ /* 0x000fca0000000000 */
[----:B------:R-:W-:-:S04]  /*104b0*/  ISETP.NE.AND P1, PT, R0, 0xb, PT ;  /* 0x0000000b0000780c */ /* 0x000fc80003f25270 */
[----:B------:R-:W-:Y:S02]  /*104c0*/  SEL R3, RZ, 0x1, P1 ;  /* 0x00000001ff037807 */ /* 0x000fe40000800000 */
[----:B------:R-:W-:Y:S02]  /*104d0*/  SEL R7, R0, RZ, P1 ;  /* 0x000000ff00077207 */ /* 0x000fe40000800000 */
[----:B------:R-:W-:-:S03]  /*104e0*/  LOP3.LUT R11, R6, R3, RZ, 0x3c, !PT ;  /* 0x00000003060b7212 */ /* 0x000fc600078e3cff */
[----:B------:R-:W-:Y:S01]  /*104f0*/  IMAD R6, R7, 0x8, R2 ;  /* 0x0000000807067824 */ /* 0x000fe200078e0202 */
[----:B0-----:R-:W-:Y:S01]  /*10500*/  SHF.L.U32 R5, R11, 0x1f, RZ ;  /* 0x0000001f0b057819 */ /* 0x001fe200000006ff */
[----:B-1----:R-:W-:Y:S06]  /*10510*/  @!P0 BRA `(.L_x_328) ;  /* 0x00000004009c8947 */ /* 0x002fec0003800000 */
.L_x_348:
[----:B------:R-:W1:Y:S01]  /*10520*/  SYNCS.PHASECHK.TRANS64.TRYWAIT P0, [R6+URZ], R5 ;  /* 0x00000005060075a7 */ /* 0x000e62000800017f */
[----:B------:R-:W-:-:S05]  /*10530*/  VIADD R0, R7, 0x1 ;  /* 0x0000000107007836 */ /* 0x000fca0000000000 */
[----:B------:R-:W-:-:S04]  /*10540*/  ISETP.NE.AND P1, PT, R0, 0xb, PT ;  /* 0x0000000b0000780c */ /* 0x000fc80003f25270 */
[----:B0-----:R-:W-:Y:S02]  /*10550*/  SEL R4, RZ, 0x1, P1 ;  /* 0x00000001ff047807 */ /* 0x001fe40000800000 */
[----:B------:R-:W-:Y:S02]  /*10560*/  SEL R3, R0, RZ, P1 ;  /* 0x000000ff00037207 */ /* 0x000fe40000800000 */
[----:B------:R-:W-:Y:S01]  /*10570*/  LOP3.LUT R0, R11, R4, RZ, 0x3c, !PT ;  /* 0x000000040b007212 */ /* 0x000fe200078e3cff */
[----:B-1----:R-:W-:Y:S06]  /*10580*/  @!P0 BRA `(.L_x_329) ;  /* 0x0000000400948947 */ /* 0x002fec0003800000 */
.L_x_349:
[----:B------:R-:W-:Y:S01]  /*10590*/  IMAD R3, R3, 0x8, R2 ;  /* 0x0000000803037824 */ /* 0x000fe200078e0202 */
[----:B------:R-:W-:-:S07]  /*105a0*/  SHF.L.U32 R0, R0, 0x1f, RZ ;  /* 0x0000001f00007819 */ /* 0x000fce00000006ff */
.L_x_330:
[----:B-1----:R1:W2:Y:S02]  /*105b0*/  SYNCS.PHASECHK.TRANS64.TRYWAIT P0, [R3+URZ], R0 ;  /* 0x00000000030075a7 */ /* 0x0022a4000800017f */
[----:B--2---:R-:W-:Y:S05]  /*105c0*/  @!P0 NANOSLEEP.SYNCS 0x989680 ;  /* 0x009896800000895d */ /* 0x004fea0003900000 */
[----:B------:R-:W2:Y:S02]  /*105d0*/  @!P0 SYNCS.PHASECHK.TRANS64 P0, [R3+URZ], R0 ;  /* 0x00000000030085a7 */ /* 0x000ea4000800007f */
[----:B--2---:R-:W-:Y:S05]  /*105e0*/  @!P0 BRA `(.L_x_330) ;  /* 0xfffffffc00f08947 */ /* 0x004fea000383ffff */
.L_x_318:
[----:B------:R-:W-:Y:S05]  /*105f0*/  BSYNC B0 ;  /* 0x0000000000007941 */ /* 0x000fea0003800000 */
.L_x_317:
[----:B------:R-:W-:Y:S05]  /*10600*/  EXIT ;  /* 0x000000000000794d */ /* 0x000fea0003800000 */
.L_x_20:
[----:B----4-:R-:W-:-:S04]  /*10610*/  IMAD.U32 R3, RZ, RZ, UR17 ;  /* 0x00000011ff037e24 */ /* 0x010fc8000f8e00ff */
[----:B------:R4:W0:Y:S03]  /*10620*/  SYNCS.PHASECHK.TRANS64.TRYWAIT P1, [R3+URZ+-0x8], R0 ;  /* 0xfffff800030075a7 */ /* 0x000826000802017f */
[----:B0-----:R-:W-:Y:S05]  /*10630*/  @!P1 NANOSLEEP.SYNCS 0x989680 ;  /* 0x009896800000995d */ /* 0x001fea0003900000 */
[----:B------:R-:W0:Y:S02]  /*10640*/  @!P1 SYNCS.PHASECHK.TRANS64 P1, [R3+URZ+-0x8], R0 ;  /* 0xfffff800030095a7 */ /* 0x000e24000802007f */
[----:B0-----:R-:W-:Y:S05]  /*10650*/  @!P1 BRA `(.L_x_20) ;  /* 0xfffffffc00ec9947 */ /* 0x001fea000383ffff */
[----:B------:R-:W-:Y:S05]  /*10660*/  BRA `(.L_x_331) ;  /* 0xffffff1000907947 */ /* 0x000fea000383ffff */
.L_x_25:
[----:B-1----:R-:W-:-:S04]  /*10670*/  IMAD.U32 R3, RZ, RZ, UR6 ;  /* 0x00000006ff037e24 */ /* 0x002fc8000f8e00ff */
[----:B------:R1:W2:Y:S03]  /*10680*/  SYNCS.PHASECHK.TRANS64.TRYWAIT P1, [R3+URZ], R0 ;  /* 0x00000000030075a7 */ /* 0x0002a6000802017f */
[----:B--2---:R-:W-:Y:S05]  /*10690*/  @!P1 NANOSLEEP.SYNCS 0x989680 ;  /* 0x009896800000995d */ /* 0x004fea0003900000 */
[----:B------:R-:W2:Y:S02]  /*106a0*/  @!P1 SYNCS.PHASECHK.TRANS64 P1, [R3+URZ], R0 ;  /* 0x00000000030095a7 */ /* 0x000ea4000802007f */
[----:B--2---:R-:W-:Y:S05]  /*106b0*/  @!P1 BRA `(.L_x_25) ;  /* 0xfffffffc00ec9947 */ /* 0x004fea000383ffff */
[----:B------:R-:W-:Y:S05]  /*106c0*/  BRA `(.L_x_24) ;  /* 0xffffff1800fc7947 */ /* 0x000fea000383ffff */
.L_x_31:
[----:B-----5:R1:W-:Y:S02]  /*106d0*/  STL [R1+0xa0], R0 ;  /* 0x0000a00001007387 */ /* 0x0203e40000100800 */
[----:B-1----:R-:W-:-:S04]  /*106e0*/  IMAD.U32 R0, RZ, RZ, UR9 ;  /* 0x00000009ff007e24 */ /* 0x002fc8000f8e00ff */
[----:B------:R1:W3:Y:S03]  /*106f0*/  SYNCS.PHASECHK.TRANS64.TRYWAIT P1, [R0+URZ], R229 ;  /* 0x000000e5000075a7 */ /* 0x0002e6000802017f */
[----:B---3--:R-:W-:Y:S05]  /*10700*/  @!P1 NANOSLEEP.SYNCS 0x989680 ;  /* 0x009896800000995d */ /* 0x008fea0003900000 */
[----:B------:R1:W3:Y:S02]  /*10710*/  @!P1 SYNCS.PHASECHK.TRANS64 P1, [R0+URZ], R229 ;  /* 0x000000e5000095a7 */ /* 0x0002e4000802007f */
[----:B-1----:R1:W5:Y:S02]  /*10720*/  LDL.LU R0, [R1+0xa0] ;  /* 0x0000a00001007983 */ /* 0x0023640000300800 */
[----:B-1-3--:R-:W-:Y:S05]  /*10730*/  @!P1 BRA `(.L_x_31) ;  /* 0xfffffffc00e49947 */ /* 0x00afea000383ffff */
[----:B------:R-:W-:Y:S05]  /*10740*/  BRA `(.L_x_30) ;  /* 0xffffff2c00647947 */ /* 0x000fea000383ffff */
.L_x_39:
[----:B0-----:R-:W-:-:S04]  /*10750*/  IMAD.U32 R25, RZ, RZ, UR17 ;  /* 0x00000011ff197e24 */ /* 0x001fc8000f8e00ff */
[----:B------:R0:W3:Y:S03]  /*10760*/  SYNCS.PHASECHK.TRANS64.TRYWAIT P1, [R25+URZ+0x8], R24 ;  /* 0x00000818190075a7 */ /* 0x0000e6000802017f */
[----:B---3--:R-:W-:Y:S05]  /*10770*/  @!P1 NANOSLEEP.SYNCS 0x989680 ;  /* 0x009896800000995d */ /* 0x008fea0003900000 */
[----:B------:R-:W3:Y:S02]  /*10780*/  @!P1 SYNCS.PHASECHK.TRANS64 P1, [R25+URZ+0x8], R24 ;  /* 0x00000818190095a7 */ /* 0x000ee4000802007f */
[----:B---3--:R-:W-:Y:S05]  /*10790*/  @!P1 BRA `(.L_x_39) ;  /* 0xfffffffc00ec9947 */ /* 0x008fea000383ffff */
[----:B------:R-:W-:Y:S05]  /*107a0*/  BRA `(.L_x_332) ;  /* 0xffffff50005c7947 */ /* 0x000fea000383ffff */
.L_x_304:
[----:B------:R-:W-:Y:S01]  /*107b0*/  BSSY B1, `(.L_x_333) ;  /* 0x0000006000017945 */ /* 0x000fe20003800000 */
[----:B------:R-:W-:-:S07]  /*107c0*/  IMAD.MOV.U32 R2, RZ, RZ, -0x1 ;  /* 0xffffffffff027424 */ /* 0x000fce00078e00ff */
[----:B------:R-:W-:Y:S05]  /*107d0*/  WARPSYNC.COLLECTIVE R2, `(.L_x_334) ;  /* 0x00000000020c7348 */ /* 0x000fea0003c00000 */
[----:B------:R-:W-:Y:S02]  /*107e0*/  ELECT P1, UR62, PT ;  /* 0x00000000003e782f */ /* 0x000fe40003820000 */
[----:B------:R-:W-:Y:S01]  /*107f0*/  MOV R2, UR62 ;  /* 0x0000003e00027c02 */ /* 0x000fe20008000f00 */
[----:B------:R-:W-:Y:S10]  /*10800*/  ENDCOLLECTIVE ;  /* 0x000000000000791b */ /* 0x000ff40003800000 */
.L_x_334:
[----:B------:R-:W-:Y:S05]  /*10810*/  BSYNC B1 ;  /* 0x0000000000017941 */ /* 0x000fea0003800000 */
.L_x_333:
[----:B------:R-:W-:Y:S05]  /*10820*/  BRA `(.L_x_335) ;  /* 0xffffffe800b47947 */ /* 0x000fea000383ffff */
.L_x_307:
[----:B-1----:R1:W2:Y:S02]  /*10830*/  SYNCS.PHASECHK.TRANS64.TRYWAIT P1, [R11+URZ+0x58], R4 ;  /* 0x000058040b0075a7 */ /* 0x0022a4000802017f */
[----:B--2---:R-:W-:Y:S05]  /*10840*/  @!P1 NANOSLEEP.SYNCS 0x989680 ;  /* 0x009896800000995d */ /* 0x004fea0003900000 */
[----:B------:R-:W2:Y:S02]  /*10850*/  @!P1 SYNCS.PHASECHK.TRANS64 P1, [R11+URZ+0x58], R4 ;  /* 0x000058040b0095a7 */ /* 0x000ea4000802007f */
[----:B--2---:R-:W-:Y:S05]  /*10860*/  @!P1 BRA `(.L_x_307) ;  /* 0xfffffffc00f09947 */ /* 0x004fea000383ffff */
[----:B------:R-:W-:Y:S05]  /*10870*/  BRA `(.L_x_336) ;  /* 0xffffffe800f87947 */ /* 0x000fea000383ffff */
.L_x_316:
[----:B------:R-:W-:Y:S01]  /*10880*/  BSSY B0, `(.L_x_337) ;  /* 0x0000006000007945 */ /* 0x000fe20003800000 */
[----:B------:R-:W-:-:S07]  /*10890*/  IMAD.MOV.U32 R2, RZ, RZ, -0x1 ;  /* 0xffffffffff027424 */ /* 0x000fce00078e00ff */
[----:B01----:R-:W-:Y:S05]  /*108a0*/  WARPSYNC.COLLECTIVE R2, `(.L_x_338) ;  /* 0x00000000020c7348 */ /* 0x003fea0003c00000 */
[----:B------:R-:W-:Y:S02]  /*108b0*/  ELECT P1, UR62, PT ;  /* 0x00000000003e782f */ /* 0x000fe40003820000 */
[----:B------:R-:W-:Y:S01]  /*108c0*/  MOV R2, UR62 ;  /* 0x0000003e00027c02 */ /* 0x000fe20008000f00 */
[----:B01----:R-:W-:Y:S10]  /*108d0*/  ENDCOLLECTIVE ;  /* 0x000000000000791b */ /* 0x003ff40003800000 */
.L_x_338:
[----:B------:R-:W-:Y:S05]  /*108e0*/  BSYNC B0 ;  /* 0x0000000000007941 */ /* 0x000fea0003800000 */
.L_x_337:
[----:B------:R-:W-:Y:S01]  /*108f0*/  PLOP3.LUT P0, PT, P1, PT, PT, 0x80, 0x0 ;  /* 0x000000000000781c */ /* 0x000fe20000f0f070 */
[----:B------:R-:W-:-:S12]  /*10900*/  BRA `(.L_x_339) ;  /* 0xfffffff4008c7947 */ /* 0x000fd8000383ffff */
.L_x_320:
[----:B0-----:R0:W1:Y:S02]  /*10910*/  SYNCS.PHASECHK.TRANS64.TRYWAIT P0, [R7+URZ], R4 ;  /* 0x00000004070075a7 */ /* 0x001064000800017f */
[----:B-1----:R-:W-:Y:S05]  /*10920*/  @!P0 NANOSLEEP.SYNCS 0x989680 ;  /* 0x009896800000895d */ /* 0x002fea0003900000 */
[----:B------:R-:W1:Y:S02]  /*10930*/  @!P0 SYNCS.PHASECHK.TRANS64 P0, [R7+URZ], R4 ;  /* 0x00000004070085a7 */ /* 0x000e64000800007f */
[----:B-1----:R-:W-:Y:S05]  /*10940*/  @!P0 BRA `(.L_x_320) ;  /* 0xfffffffc00f08947 */ /* 0x002fea000383ffff */
[----:B------:R-:W-:Y:S05]  /*10950*/  BRA `(.L_x_340) ;  /* 0xfffffff400d07947 */ /* 0x000fea000383ffff */
.L_x_321:
[----:B0-----:R0:W1:Y:S02]  /*10960*/  SYNCS.PHASECHK.TRANS64.TRYWAIT P0, [R8+URZ], R5 ;  /* 0x00000005080075a7 */ /* 0x001064000800017f */
[----:B-1----:R-:W-:Y:S05]  /*10970*/  @!P0 NANOSLEEP.SYNCS 0x989680 ;  /* 0x009896800000895d */ /* 0x002fea0003900000 */
[----:B------:R-:W1:Y:S02]  /*10980*/  @!P0 SYNCS.PHASECHK.TRANS64 P0, [R8+URZ], R5 ;  /* 0x00000005080085a7 */ /* 0x000e64000800007f */
[----:B-1----:R-:W-:Y:S05]  /*10990*/  @!P0 BRA `(.L_x_321) ;  /* 0xfffffffc00f08947 */ /* 0x002fea000383ffff */
[----:B------:R-:W-:Y:S05]  /*109a0*/  BRA `(.L_x_341) ;  /* 0xfffffff400e07947 */ /* 0x000fea000383ffff */
.L_x_322:
[----:B0-----:R0:W1:Y:S02]  /*109b0*/  SYNCS.PHASECHK.TRANS64.TRYWAIT P0, [R9+URZ], R4 ;  /* 0x00000004090075a7 */ /* 0x001064000800017f */
[----:B-1----:R-:W-:Y:S05]  /*109c0*/  @!P0 NANOSLEEP.SYNCS 0x989680 ;  /* 0x009896800000895d */ /* 0x002fea0003900000 */
[----:B------:R-:W1:Y:S02]  /*109d0*/  @!P0 SYNCS.PHASECHK.TRANS64 P0, [R9+URZ], R4 ;  /* 0x00000004090085a7 */ /* 0x000e64000800007f */
[----:B-1----:R-:W-:Y:S05]  /*109e0*/  @!P0 BRA `(.L_x_322) ;  /* 0xfffffffc00f08947 */ /* 0x002fea000383ffff */
[----:B------:R-:W-:Y:S05]  /*109f0*/  BRA `(.L_x_342) ;  /* 0xfffffff400f07947 */ /* 0x000fea000383ffff */
.L_x_323:
[----:B0-----:R0:W1:Y:S02]  /*10a00*/  SYNCS.PHASECHK.TRANS64.TRYWAIT P0, [R8+URZ], R5 ;  /* 0x00000005080075a7 */ /* 0x001064000800017f */
[----:B-1----:R-:W-:Y:S05]  /*10a10*/  @!P0 NANOSLEEP.SYNCS 0x989680 ;  /* 0x009896800000895d */ /* 0x002fea0003900000 */
[----:B------:R-:W1:Y:S02]  /*10a20*/  @!P0 SYNCS.PHASECHK.TRANS64 P0, [R8+URZ], R5 ;  /* 0x00000005080085a7 */ /* 0x000e64000800007f */
[----:B-1----:R-:W-:Y:S05]  /*10a30*/  @!P0 BRA `(.L_x_323) ;  /* 0xfffffffc00f08947 */ /* 0x002fea000383ffff */
[----:B------:R-:W-:Y:S05]  /*10a40*/  BRA `(.L_x_343) ;  /* 0xfffffff800007947 */ /* 0x000fea000383ffff */
.L_x_324:
[----:B0-----:R0:W1:Y:S02]  /*10a50*/  SYNCS.PHASECHK.TRANS64.TRYWAIT P0, [R9+URZ], R4 ;  /* 0x00000004090075a7 */ /* 0x001064000800017f */
[----:B-1----:R-:W-:Y:S05]  /*10a60*/  @!P0 NANOSLEEP.SYNCS 0x989680 ;  /* 0x009896800000895d */ /* 0x002fea0003900000 */
[----:B------:R-:W1:Y:S02]  /*10a70*/  @!P0 SYNCS.PHASECHK.TRANS64 P0, [R9+URZ], R4 ;  /* 0x00000004090085a7 */ /* 0x000e64000800007f */
[----:B-1----:R-:W-:Y:S05]  /*10a80*/  @!P0 BRA `(.L_x_324) ;  /* 0xfffffffc00f08947 */ /* 0x002fea000383ffff */
[----:B------:R-:W-:Y:S05]  /*10a90*/  BRA `(.L_x_344) ;  /* 0xfffffff800107947 */ /* 0x000fea000383ffff */
.L_x_325:
[----:B0-----:R0:W1:Y:S02]  /*10aa0*/  SYNCS.PHASECHK.TRANS64.TRYWAIT P0, [R8+URZ], R5 ;  /* 0x00000005080075a7 */ /* 0x001064000800017f */
[----:B-1----:R-:W-:Y:S05]  /*10ab0*/  @!P0 NANOSLEEP.SYNCS 0x989680 ;  /* 0x009896800000895d */ /* 0x002fea0003900000 */
[----:B------:R-:W1:Y:S02]  /*10ac0*/  @!P0 SYNCS.PHASECHK.TRANS64 P0, [R8+URZ], R5 ;  /* 0x00000005080085a7 */ /* 0x000e64000800007f */
[----:B-1----:R-:W-:Y:S05]  /*10ad0*/  @!P0 BRA `(.L_x_325) ;  /* 0xfffffffc00f08947 */ /* 0x002fea000383ffff */
[----:B------:R-:W-:Y:S05]  /*10ae0*/  BRA `(.L_x_345) ;  /* 0xfffffff800207947 */ /* 0x000fea000383ffff */
.L_x_326:
[----:B0-----:R0:W1:Y:S02]  /*10af0*/  SYNCS.PHASECHK.TRANS64.TRYWAIT P0, [R9+URZ], R4 ;  /* 0x00000004090075a7 */ /* 0x001064000800017f */
[----:B-1----:R-:W-:Y:S05]  /*10b00*/  @!P0 NANOSLEEP.SYNCS 0x989680 ;  /* 0x009896800000895d */ /* 0x002fea0003900000 */
[----:B------:R-:W1:Y:S02]  /*10b10*/  @!P0 SYNCS.PHASECHK.TRANS64 P0, [R9+URZ], R4 ;  /* 0x00000004090085a7 */ /* 0x000e64000800007f */
[----:B-1----:R-:W-:Y:S05]  /*10b20*/  @!P0 BRA `(.L_x_326) ;  /* 0xfffffffc00f08947 */ /* 0x002fea000383ffff */
[----:B------:R-:W-:Y:S05]  /*10b30*/  BRA `(.L_x_346) ;  /* 0xfffffff800307947 */ /* 0x000fea000383ffff */
.L_x_327:
[----:B0-----:R0:W1:Y:S02]  /*10b40*/  SYNCS.PHASECHK.TRANS64.TRYWAIT P0, [R8+URZ], R5 ;  /* 0x00000005080075a7 */ /* 0x001064000800017f */
[----:B-1----:R-:W-:Y:S05]  /*10b50*/  @!P0 NANOSLEEP.SYNCS 0x989680 ;  /* 0x009896800000895d */ /* 0x002fea0003900000 */
[----:B------:R-:W1:Y:S02]  /*10b60*/  @!P0 SYNCS.PHASECHK.TRANS64 P0, [R8+URZ], R5 ;  /* 0x00000005080085a7 */ /* 0x000e64000800007f */
[----:B-1----:R-:W-:Y:S05]  /*10b70*/  @!P0 BRA `(.L_x_327) ;  /* 0xfffffffc00f08947 */ /* 0x002fea000383ffff */
[----:B------:R-:W-:Y:S05]  /*10b80*/  BRA `(.L_x_347) ;  /* 0xfffffff800407947 */ /* 0x000fea000383ffff */
.L_x_328:
[----:B0-----:R0:W1:Y:S02]  /*10b90*/  SYNCS.PHASECHK.TRANS64.TRYWAIT P0, [R9+URZ], R4 ;  /* 0x00000004090075a7 */ /* 0x001064000800017f */
[----:B-1----:R-:W-:Y:S05]  /*10ba0*/  @!P0 NANOSLEEP.SYNCS 0x989680 ;  /* 0x009896800000895d */ /* 0x002fea0003900000 */
[----:B------:R-:W1:Y:S02]  /*10bb0*/  @!P0 SYNCS.PHASECHK.TRANS64 P0, [R9+URZ], R4 ;  /* 0x00000004090085a7 */ /* 0x000e64000800007f */
[----:B-1----:R-:W-:Y:S05]  /*10bc0*/  @!P0 BRA `(.L_x_328) ;  /* 0xfffffffc00f08947 */ /* 0x002fea000383ffff */
[----:B------:R-:W-:Y:S05]  /*10bd0*/  BRA `(.L_x_348) ;  /* 0xfffffff800507947 */ /* 0x000fea000383ffff */
.L_x_329:
[----:B0-----:R0:W1:Y:S02]  /*10be0*/  SYNCS.PHASECHK.TRANS64.TRYWAIT P0, [R6+URZ], R5 ;  /* 0x00000005060075a7 */ /* 0x001064000800017f */
[----:B-1----:R-:W-:Y:S05]  /*10bf0*/  @!P0 NANOSLEEP.SYNCS 0x989680 ;  /* 0x009896800000895d */ /* 0x002fea0003900000 */
[----:B------:R-:W1:Y:S02]  /*10c00*/  @!P0 SYNCS.PHASECHK.TRANS64 P0, [R6+URZ], R5 ;  /* 0x00000005060085a7 */ /* 0x000e64000800007f */
[----:B-1----:R-:W-:Y:S05]  /*10c10*/  @!P0 BRA `(.L_x_329) ;  /* 0xfffffffc00f08947 */ /* 0x002fea000383ffff */
[----:B------:R-:W-:Y:S05]  /*10c20*/  BRA `(.L_x_349) ;  /* 0xfffffff800587947 */ /* 0x000fea000383ffff */
.L_x_350:
[----:B------:R-:W-:-:S00]  /*10c30*/  BRA `(.L_x_350) ;  /* 0xfffffffc00fc7947 */ /* 0x000fc0000383ffff */
[----:B------:R-:W-:-:S00]  /*10c40*/  NOP ;  /* 0x0000000000007918 */ /* 0x000fc00000000000 */
        /* <DEDUP_REMOVED lines=11> */
.L_x_351:


//--------------------- .nv.shared._ZN7cutlass13device_kernelINS_4gemm6kernel13GemmUniversalIN4cute5tupleIJiiiiEEENS1_10collective13CollectiveMmaINS1_37MainloopSm90TmaGmmaWarpSpecializedFP8ILi11ENS5_IJNS4_1CILi1EEENSA_ILi2EEESB_EEENS1_32KernelTmaWarpSpecializedPingpongEEENS5_IJNSA_ILi64EEENSA_ILi256EEESG_EEENS_12float_e4m3_tENS5_IJlSB_lEEESJ_SK_NS4_8TiledMMAINS4_8MMA_AtomIJNS4_4SM904GMMA31MMA_64x256x32_F32E4M3E4M3_SS_TNILNSO_7ScaleInE1ELSQ_1EEEEEENS4_6LayoutINS5_IJSB_SB_SB_EEENS5_IJNSA_ILi0EEESV_SV_EEEEENS5_IJNS4_10UnderscoreESY_SY_EEEEENS4_23SM90_TMA_LOAD_MULTICASTENS4_14ComposedLayoutINS4_7SwizzleILi2ELi4ELi3EEENS4_18smem_ptr_flag_bitsILi8EEENST_INS5_IJNSA_ILi8EEESG_EEENS5_IJSG_SB_EEEEEEEvNS4_8identityENS4_13SM90_TMA_LOADES1B_vS1C_EENS_8epilogue10collective6detail29Sm90TmaWarpSpecializedAdapterINS1G_15DefaultEpilogueISJ_SK_SK_NS1F_6thread17LinearCombinationISJ_Li1EffLNS1K_9ScaleType4KindE0ELNS_15FloatRoundStyleE2ESJ_EENS1_15EpilogueDefaultEEEEEvvEEEEvNT_6ParamsE --------------------------
	.section	.nv.shared._ZN7cutlass13device_kernelINS_4gemm6kernel13GemmUniversalIN4cute5tupleIJiiiiEEENS1_10collective13CollectiveMmaINS1_37MainloopSm90TmaGmmaWarpSpecializedFP8ILi11ENS5_IJNS4_1CILi1EEENSA_ILi2EEESB_EEENS1_32KernelTmaWarpSpecializedPingpongEEENS5_IJNSA_ILi64EEENSA_ILi256EEESG_EEENS_12float_e4m3_tENS5_IJlSB_lEEESJ_SK_NS4_8TiledMMAINS4_8MMA_AtomIJNS4_4SM904GMMA31MMA_64x256x32_F32E4M3E4M3_SS_TNILNSO_7ScaleInE1ELSQ_1EEEEEENS4_6LayoutINS5_IJSB_SB_SB_EEENS5_IJNSA_ILi0EEESV_SV_EEEEENS5_IJNS4_10UnderscoreESY_SY_EEEEENS4_23SM90_TMA_LOAD_MULTICASTENS4_14ComposedLayoutINS4_7SwizzleILi2ELi4ELi3EEENS4_18smem_ptr_flag_bitsILi8EEENST_INS5_IJNSA_ILi8EEESG_EEENS5_IJSG_SB_EEEEEEEvNS4_8identityENS4_13SM90_TMA_LOADES1B_vS1C_EENS_8epilogue10collective6detail29Sm90TmaWarpSpecializedAdapterINS1G_15DefaultEpilogueISJ_SK_SK_NS1F_6thread17LinearCombinationISJ_Li1EffLNS1K_9ScaleType4KindE0ELNS_15FloatRoundStyleE2ESJ_EENS1_15EpilogueDefaultEEEEEvvEEEEvNT_6ParamsE,"aw",@nobits
	.sectionflags	@""
	.align	16
	.zero		1024


//--------------------- .nv.shared.reserved.0     --------------------------
	.section	.nv.shared.reserved.0,"aw",@nobits
	.weak		__nv_reservedSMEM_offset_0_alias
	.size		__nv_reservedSMEM_offset_0_alias, 0, 0
	.other		__nv_reservedSMEM_offset_0_alias,@"STO_CUDA_RESERVED_SHARED STV_DEFAULT"
__nv_reservedSMEM_offset_0_alias:
	.zero		0


//--------------------- .nv.global                --------------------------
	.section	.nv.global,"aw",@nobits
.nv.global:
	.type		_ZN39_INTERNAL_af3adcf4_4_k_cu_777fe39d_27054cute1_E,@object
	.size		_ZN39_INTERNAL_af3adcf4_4_k_cu_777fe39d_27054cute1_E,(_ZN39_INTERNAL_af3adcf4_4_k_cu_777fe39d_27054cuda3std3__45__cpo6cbeginE - _ZN39_INTERNAL_af3adcf4_4_k_cu_777fe39d_27054cute1_E)
_ZN39_INTERNAL_af3adcf4_4_k_cu_777fe39d_27054cute1_E:
	.zero		1
	.type		_ZN39_INTERNAL_af3adcf4_4_k_cu_777fe39d_27054cuda3std3__45__cpo6cbeginE,@object
	.size		_ZN39_INTERNAL_af3adcf4_4_k_cu_777fe39d_27054cuda3std3__45__cpo6cbeginE,(_ZN39_INTERNAL_af3adcf4_4_k_cu_777fe39d_27054cuda3std3__48in_placeE - _ZN39_INTERNAL_af3adcf4_4_k_cu_777fe39d_27054cuda3std3__45__cpo6cbeginE)
_ZN39_INTERNAL_af3adcf4_4_k_cu_777fe39d_27054cuda3std3__45__cpo6cbeginE:
	.zero		1
	.type		_ZN39_INTERNAL_af3adcf4_4_k_cu_777fe39d_27054cuda3std3__48in_placeE,@object
	.size		_ZN39_INTERNAL_af3adcf4_4_k_cu_777fe39d_27054cuda3std3__48in_placeE,(_ZN39_INTERNAL_af3adcf4_4_k_cu_777fe39d_27054cuda3std6ranges3__45__cpo9iter_moveE - _ZN39_INTERNAL_af3adcf4_4_k_cu_777fe39d_27054cuda3std3__48in_placeE)
_ZN39_INTERNAL_af3adcf4_4_k_cu_777fe39d_27054cuda3std3__48in_placeE:
	.zero		1
	.type		_ZN39_INTERNAL_af3adcf4_4_k_cu_777fe39d_27054cuda3std6ranges3__45__cpo9iter_moveE,@object
	.size		_ZN39_INTERNAL_af3adcf4_4_k_cu_777fe39d_27054cuda3std6ranges3__45__cpo9iter_moveE,(_ZN39_INTERNAL_af3adcf4_4_k_cu_777fe39d_27054cuda3std3__45__cpo5beginE - _ZN39_INTERNAL_af3adcf4_4_k_cu_777fe39d_27054cuda3std6ranges3__45__cpo9iter_moveE)
_ZN39_INTERNAL_af3adcf4_4_k_cu_777fe39d_27054cuda3std6ranges3__45__cpo9iter_moveE:
	.zero		1
	.type		_ZN39_INTERNAL_af3adcf4_4_k_cu_777fe39d_27054cuda3std3__45__cpo5beginE,@object
	.size		_ZN39_INTERNAL_af3adcf4_4_k_cu_777fe39d_27054cuda3std3__45__cpo5beginE,(_ZN39_INTERNAL_af3adcf4_4_k_cu_777fe39d_27054cuda3std3__441_GLOBAL__N__af3adcf4_4_k_cu_777fe39d_27056ignoreE - _ZN39_INTERNAL_af3adcf4_4_k_cu_777fe39d_27054cuda3std3__45__cpo5beginE)
_ZN39_INTERNAL_af3adcf4_4_k_cu_777fe39d_27054cuda3std3__45__cpo5beginE:
	.zero		1
	.type		_ZN39_INTERNAL_af3adcf4_4_k_cu_777fe39d_27054cuda3std3__441_GLOBAL__N__af3adcf4_4_k_cu_777fe39d_27056ignoreE,@object
	.size		_ZN39_INTERNAL_af3adcf4_4_k_cu_777fe39d_27054cuda3std3__441_GLOBAL__N__af3adcf4_4_k_cu_777fe39d_27056ignoreE,(_ZN39_INTERNAL_af3adcf4_4_k_cu_777fe39d_27054cute7productE - _ZN39_INTERNAL_af3adcf4_4_k_cu_777fe39d_27054cuda3std3__441_GLOBAL__N__af3adcf4_4_k_cu_777fe39d_27056ignoreE)
_ZN39_INTERNAL_af3adcf4_4_k_cu_777fe39d_27054cuda3std3__441_GLOBAL__N__af3adcf4_4_k_cu_777fe39d_27056ignoreE:
	.zero		1
	.type		_ZN39_INTERNAL_af3adcf4_4_k_cu_777fe39d_27054cute7productE,@object
	.size		_ZN39_INTERNAL_af3adcf4_4_k_cu_777fe39d_27054cute7productE,(_ZN39_INTERNAL_af3adcf4_4_k_cu_777fe39d_27054cuda3std3__45__cpo3endE - _ZN39_INTERNAL_af3adcf4_4_k_cu_777fe39d_27054cute7productE)
_ZN39_INTERNAL_af3adcf4_4_k_cu_777fe39d_27054cute7productE:
	.zero		1
	.type		_ZN39_INTERNAL_af3adcf4_4_k_cu_777fe39d_27054cuda3std3__45__cpo3endE,@object
	.size		_ZN39_INTERNAL_af3adcf4_4_k_cu_777fe39d_27054cuda3std3__45__cpo3endE,(_ZN39_INTERNAL_af3adcf4_4_k_cu_777fe39d_27054cuda3std3__419piecewise_constructE - _ZN39_INTERNAL_af3adcf4_4_k_cu_777fe39d_27054cuda3std3__45__cpo3endE)
_ZN39_INTERNAL_af3adcf4_4_k_cu_777fe39d_27054cuda3std3__45__cpo3endE:
	.zero		1
	.type		_ZN39_INTERNAL_af3adcf4_4_k_cu_777fe39d_27054cuda3std3__419piecewise_constructE,@object
	.size		_ZN39_INTERNAL_af3adcf4_4_k_cu_777fe39d_27054cuda3std3__419piecewise_constructE,(_ZN39_INTERNAL_af3adcf4_4_k_cu_777fe39d_27054cuda3std3__45__cpo4cendE - _ZN39_INTERNAL_af3adcf4_4_k_cu_777fe39d_27054cuda3std3__419piecewise_constructE)
_ZN39_INTERNAL_af3adcf4_4_k_cu_777fe39d_27054cuda3std3__419piecewise_constructE:
	.zero		1
	.type		_ZN39_INTERNAL_af3adcf4_4_k_cu_777fe39d_27054cuda3std3__45__cpo4cendE,@object
	.size		_ZN39_INTERNAL_af3adcf4_4_k_cu_777fe39d_27054cuda3std3__45__cpo4cendE,(_ZN39_INTERNAL_af3adcf4_4_k_cu_777fe39d_27054cuda3std6ranges3__45__cpo4swapE - _ZN39_INTERNAL_af3adcf4_4_k_cu_777fe39d_27054cuda3std3__45__cpo4cendE)
_ZN39_INTERNAL_af3adcf4_4_k_cu_777fe39d_27054cuda3std3__45__cpo4cendE:
	.zero		1
	.type		_ZN39_INTERNAL_af3adcf4_4_k_cu_777fe39d_27054cuda3std6ranges3__45__cpo4swapE,@object
	.size		_ZN39_INTERNAL_af3adcf4_4_k_cu_777fe39d_27054cuda3std6ranges3__45__cpo4swapE,(.L_7 - _ZN39_INTERNAL_af3adcf4_4_k_cu_777fe39d_27054cuda3std6ranges3__45__cpo4swapE)
_ZN39_INTERNAL_af3adcf4_4_k_cu_777fe39d_27054cuda3std6ranges3__45__cpo4swapE:
	.zero		1
.L_7:


//--------------------- .nv.constant0._ZN7cutlass13device_kernelINS_4gemm6kernel13GemmUniversalIN4cute5tupleIJiiiiEEENS1_10collective13CollectiveMmaINS1_37MainloopSm90TmaGmmaWarpSpecializedFP8ILi11ENS5_IJNS4_1CILi1EEENSA_ILi2EEESB_EEENS1_32KernelTmaWarpSpecializedPingpongEEENS5_IJNSA_ILi64EEENSA_ILi256EEESG_EEENS_12float_e4m3_tENS5_IJlSB_lEEESJ_SK_NS4_8TiledMMAINS4_8MMA_AtomIJNS4_4SM904GMMA31MMA_64x256x32_F32E4M3E4M3_SS_TNILNSO_7ScaleInE1ELSQ_1EEEEEENS4_6LayoutINS5_IJSB_SB_SB_EEENS5_IJNSA_ILi0EEESV_SV_EEEEENS5_IJNS4_10UnderscoreESY_SY_EEEEENS4_23SM90_TMA_LOAD_MULTICASTENS4_14ComposedLayoutINS4_7SwizzleILi2ELi4ELi3EEENS4_18smem_ptr_flag_bitsILi8EEENST_INS5_IJNSA_ILi8EEESG_EEENS5_IJSG_SB_EEEEEEEvNS4_8identityENS4_13SM90_TMA_LOADES1B_vS1C_EENS_8epilogue10collective6detail29Sm90TmaWarpSpecializedAdapterINS1G_15DefaultEpilogueISJ_SK_SK_NS1F_6thread17LinearCombinationISJ_Li1EffLNS1K_9ScaleType4KindE0ELNS_15FloatRoundStyleE2ESJ_EENS1_15EpilogueDefaultEEEEEvvEEEEvNT_6ParamsE --------------------------
	.section	.nv.constant0._ZN7cutlass13device_kernelINS_4gemm6kernel13GemmUniversalIN4cute5tupleIJiiiiEEENS1_10collective13CollectiveMmaINS1_37MainloopSm90TmaGmmaWarpSpecializedFP8ILi11ENS5_IJNS4_1CILi1EEENSA_ILi2EEESB_EEENS1_32KernelTmaWarpSpecializedPingpongEEENS5_IJNSA_ILi64EEENSA_ILi256EEESG_EEENS_12float_e4m3_tENS5_IJlSB_lEEESJ_SK_NS4_8TiledMMAINS4_8MMA_AtomIJNS4_4SM904GMMA31MMA_64x256x32_F32E4M3E4M3_SS_TNILNSO_7ScaleInE1ELSQ_1EEEEEENS4_6LayoutINS5_IJSB_SB_SB_EEENS5_IJNSA_ILi0EEESV_SV_EEEEENS5_IJNS4_10UnderscoreESY_SY_EEEEENS4_23SM90_TMA_LOAD_MULTICASTENS4_14ComposedLayoutINS4_7SwizzleILi2ELi4ELi3EEENS4_18smem_ptr_flag_bitsILi8EEENST_INS5_IJNSA_ILi8EEESG_EEENS5_IJSG_SB_EEEEEEEvNS4_8identityENS4_13SM90_TMA_LOADES1B_vS1C_EENS_8epilogue10collective6detail29Sm90TmaWarpSpecializedAdapterINS1G_15DefaultEpilogueISJ_SK_SK_NS1F_6thread17LinearCombinationISJ_Li1EffLNS1K_9ScaleType4KindE0ELNS_15FloatRoundStyleE2ESJ_EENS1_15EpilogueDefaultEEEEEvvEEEEvNT_6ParamsE,"a",@progbits
	.sectionflags	@""
	.align	4
.nv.constant0._ZN7cutlass13device_kernelINS_4gemm6kernel13GemmUniversalIN4cute5tupleIJiiiiEEENS1_10collective13CollectiveMmaINS1_37MainloopSm90TmaGmmaWarpSpecializedFP8ILi11ENS5_IJNS4_1CILi1EEENSA_ILi2EEESB_EEENS1_32KernelTmaWarpSpecializedPingpongEEENS5_IJNSA_ILi64EEENSA_ILi256EEESG_EEENS_12float_e4m3_tENS5_IJlSB_lEEESJ_SK_NS4_8TiledMMAINS4_8MMA_AtomIJNS4_4SM904GMMA31MMA_64x256x32_F32E4M3E4M3_SS_TNILNSO_7ScaleInE1ELSQ_1EEEEEENS4_6LayoutINS5_IJSB_SB_SB_EEENS5_IJNSA_ILi0EEESV_SV_EEEEENS5_IJNS4_10UnderscoreESY_SY_EEEEENS4_23SM90_TMA_LOAD_MULTICASTENS4_14ComposedLayoutINS4_7SwizzleILi2ELi4ELi3EEENS4_18smem_ptr_flag_bitsILi8EEENST_INS5_IJNSA_ILi8EEESG_EEENS5_IJSG_SB_EEEEEEEvNS4_8identityENS4_13SM90_TMA_LOADES1B_vS1C_EENS_8epilogue10collective6detail29Sm90TmaWarpSpecializedAdapterINS1G_15DefaultEpilogueISJ_SK_SK_NS1F_6thread17LinearCombinationISJ_Li1EffLNS1K_9ScaleType4KindE0ELNS_15FloatRoundStyleE2ESJ_EENS1_15EpilogueDefaultEEEEEvvEEEEvNT_6ParamsE:
	.zero		1664


//--------------------- SYMBOLS --------------------------

	.type		.nv.reservedSmem.offset0,@object
	.size		.nv.reservedSmem.offset0,0x4
